def matmul_kernel(
    a_ptr,
    b_ptr,
    c_ptr,
    M,
    N,
    K,
    stride_am,
    stride_ak,
    stride_bk,
    stride_bn,
    stride_cm,
    stride_cn,
    BLOCK_M: tl.constexpr,
    BLOCK_N: tl.constexpr,
    BLOCK_K: tl.constexpr,
    GROUP_M: tl.constexpr,
):
    pid = tl.program_id(axis=0)
    num_pid_m = tl.cdiv(M, BLOCK_M)
    num_pid_n = tl.cdiv(N, BLOCK_N)
    num_pid_in_group = GROUP_M * num_pid_n
    group_id = pid // num_pid_in_group
    first_pid_m = group_id * GROUP_M
    group_size_m = min(num_pid_m - first_pid_m, GROUP_M)
    pid_m = first_pid_m + ((pid % num_pid_in_group) % group_size_m)
    pid_n = (pid % num_pid_in_group) // group_size_m

    offs_am = (pid_m * BLOCK_M + tl.arange(0, BLOCK_M)) % M
    offs_bn = (pid_n * BLOCK_N + tl.arange(0, BLOCK_N)) % N
    offs_k = tl.arange(0, BLOCK_K)
    a_ptrs = a_ptr + offs_am[:, None] * stride_am + offs_k[None, :] * stride_ak
    b_ptrs = b_ptr + offs_k[:, None] * stride_bk + offs_bn[None, :] * stride_bn

    acc = tl.zeros((BLOCK_M, BLOCK_N), dtype=tl.float32)
    for kk in range(0, tl.cdiv(K, BLOCK_K)):
        a = tl.load(a_ptrs, mask=offs_k[None, :] < K - kk * BLOCK_K, other=0.0)
        b = tl.load(b_ptrs, mask=offs_k[:, None] < K - kk * BLOCK_K, other=0.0)
        acc = tl.dot(a, b, acc)
        a_ptrs += BLOCK_K * stride_ak
        b_ptrs += BLOCK_K * stride_bk

    c = acc.to(c_ptr.dtype.element_ty)
    offs_cm = pid_m * BLOCK_M + tl.arange(0, BLOCK_M)
    offs_cn = pid_n * BLOCK_N + tl.arange(0, BLOCK_N)
    c_ptrs = c_ptr + offs_cm[:, None] * stride_cm + offs_cn[None, :] * stride_cn
    mask = (offs_cm[:, None] < M) & (offs_cn[None, :] < N)
    tl.store(c_ptrs, c, mask=mask)

# config = {"BLOCK_K": 64, "BLOCK_M": 32, "BLOCK_N": 128, "GROUP_M": 8, "arch": "sm_100", "dtype": "fp8e4m3", "num_ctas": 1, "num_stages": 2, "num_warps": 8}
# arch = sm_100


// ===== COMPILED SASS (sm_100a) =====

	.target	sm_100a

	.elftype	@"ET_EXEC"


//--------------------- .note.nv.tkinfo           --------------------------
	.section	.note.nv.tkinfo,"",@"SHT_NOTE"
	.sectionflags	@"SHF_NOTE_NV_TKINFO"
	.tkinfo
        /*0018*/ 	.word	0x00000081
        /*0030*/ 	.string	""
        /*0030*/ 	.string	"ptxas-blackwell"
        /*0030*/ 	.string	"Cuda compilation tools, release 12.9, V12.9.86"
        /*0030*/ 	.string	"Build cuda_12.9.r12.9/compiler.36037853_0"
        /*0030*/ 	.string	"-v  -suppress-debug-info  -lineinfo  -arch sm_100a "



//--------------------- .note.nv.cuver            --------------------------
	.section	.note.nv.cuver,"",@"SHT_NOTE"
	.sectionflags	@"SHF_NOTE_NV_CUVER"
        /*0018*/ 	.short	0x0001
        /*001a*/ 	.short	0x0064
        /*001c*/ 	.short	0x0001
        /*001e*/ 	.short	0x0000
        /*0020*/ 	.short	0x0001
        /*0022*/ 	.short	0x0000


//--------------------- .nv.info                  --------------------------
	.section	.nv.info,"",@"SHT_CUDA_INFO"
	.align	4


	//----- nvinfo : EIATTR_REGCOUNT
	.align		4
        /*0000*/ 	.byte	0x04, 0x2f
        /*0002*/ 	.short	(.L_1 - .L_0)
	.align		4
.L_0:
        /*0004*/ 	.word	index@(matmul_kernel)
        /*0008*/ 	.word	0x000000c4


	//----- nvinfo : EIATTR_FRAME_SIZE
	.align		4
.L_1:
        /*000c*/ 	.byte	0x04, 0x11
        /*000e*/ 	.short	(.L_3 - .L_2)
	.align		4
.L_2:
        /*0010*/ 	.word	index@(matmul_kernel)
        /*0014*/ 	.word	0x00000000


	//----- nvinfo : EIATTR_MIN_STACK_SIZE
	.align		4
.L_3:
        /*0018*/ 	.byte	0x04, 0x12
        /*001a*/ 	.short	(.L_5 - .L_4)
	.align		4
.L_4:
        /*001c*/ 	.word	index@(matmul_kernel)
        /*0020*/ 	.word	0x00000000
.L_5:


//--------------------- .nv.info.matmul_kernel    --------------------------
	.section	.nv.info.matmul_kernel,"",@"SHT_CUDA_INFO"
	.sectionflags	@""
	.align	4


	//----- nvinfo : EIATTR_CUDA_API_VERSION
	.align		4
        /*0000*/ 	.byte	0x04, 0x37
        /*0002*/ 	.short	(.L_7 - .L_6)
.L_6:
        /*0004*/ 	.word	0x00000081


	//----- nvinfo : EIATTR_KPARAM_INFO
	.align		4
.L_7:
        /*0008*/ 	.byte	0x04, 0x17
        /*000a*/ 	.short	(.L_9 - .L_8)
.L_8:
        /*000c*/ 	.word	0x00000000
        /*0010*/ 	.short	0x000d
        /*0012*/ 	.short	0x0048
        /*0014*/ 	.byte	0x00, 0xf4, 0x21, 0x00


	//----- nvinfo : EIATTR_KPARAM_INFO
	.align		4
.L_9:
        /*0018*/ 	.byte	0x04, 0x17
        /*001a*/ 	.short	(.L_11 - .L_10)
.L_10:
        /*001c*/ 	.word	0x00000000
        /*0020*/ 	.short	0x000c
        /*0022*/ 	.short	0x0040
        /*0024*/ 	.byte	0x00, 0xf4, 0x21, 0x00


	//----- nvinfo : EIATTR_KPARAM_INFO
	.align		4
.L_11:
        /*0028*/ 	.byte	0x04, 0x17
        /*002a*/ 	.short	(.L_13 - .L_12)
.L_12:
        /*002c*/ 	.word	0x00000000
        /*0030*/ 	.short	0x000b
        /*0032*/ 	.short	0x0038
        /*0034*/ 	.byte	0x00, 0xf0, 0x11, 0x00


	//----- nvinfo : EIATTR_KPARAM_INFO
	.align		4
.L_13:
        /*0038*/ 	.byte	0x04, 0x17
        /*003a*/ 	.short	(.L_15 - .L_14)
.L_14:
        /*003c*/ 	.word	0x00000000
        /*0040*/ 	.short	0x000a
        /*0042*/ 	.short	0x0034
        /*0044*/ 	.byte	0x00, 0xf0, 0x11, 0x00


	//----- nvinfo : EIATTR_KPARAM_INFO
	.align		4
.L_15:
        /*0048*/ 	.byte	0x04, 0x17
        /*004a*/ 	.short	(.L_17 - .L_16)
.L_16:
        /*004c*/ 	.word	0x00000000
        /*0050*/ 	.short	0x0009
        /*0052*/ 	.short	0x0030
        /*0054*/ 	.byte	0x00, 0xf0, 0x11, 0x00


	//----- nvinfo : EIATTR_KPARAM_INFO
	.align		4
.L_17:
        /*0058*/ 	.byte	0x04, 0x17
        /*005a*/ 	.short	(.L_19 - .L_18)
.L_18:
        /*005c*/ 	.word	0x00000000
        /*0060*/ 	.short	0x0008
        /*0062*/ 	.short	0x002c
        /*0064*/ 	.byte	0x00, 0xf0, 0x11, 0x00


	//----- nvinfo : EIATTR_KPARAM_INFO
	.align		4
.L_19:
        /*0068*/ 	.byte	0x04, 0x17
        /*006a*/ 	.short	(.L_21 - .L_20)
.L_20:
        /*006c*/ 	.word	0x00000000
        /*0070*/ 	.short	0x0007
        /*0072*/ 	.short	0x0028
        /*0074*/ 	.byte	0x00, 0xf0, 0x11, 0x00


	//----- nvinfo : EIATTR_KPARAM_INFO
	.align		4
.L_21:
        /*0078*/ 	.byte	0x04, 0x17
        /*007a*/ 	.short	(.L_23 - .L_22)
.L_22:
        /*007c*/ 	.word	0x00000000
        /*0080*/ 	.short	0x0006
        /*0082*/ 	.short	0x0024
        /*0084*/ 	.byte	0x00, 0xf0, 0x11, 0x00


	//----- nvinfo : EIATTR_KPARAM_INFO
	.align		4
.L_23:
        /*0088*/ 	.byte	0x04, 0x17
        /*008a*/ 	.short	(.L_25 - .L_24)
.L_24:
        /*008c*/ 	.word	0x00000000
        /*0090*/ 	.short	0x0005
        /*0092*/ 	.short	0x0020
        /*0094*/ 	.byte	0x00, 0xf0, 0x11, 0x00


	//----- nvinfo : EIATTR_KPARAM_INFO
	.align		4
.L_25:
        /*0098*/ 	.byte	0x04, 0x17
        /*009a*/ 	.short	(.L_27 - .L_26)
.L_26:
        /*009c*/ 	.word	0x00000000
        /*00a0*/ 	.short	0x0004
        /*00a2*/ 	.short	0x001c
        /*00a4*/ 	.byte	0x00, 0xf0, 0x11, 0x00


	//----- nvinfo : EIATTR_KPARAM_INFO
	.align		4
.L_27:
        /*00a8*/ 	.byte	0x04, 0x17
        /*00aa*/ 	.short	(.L_29 - .L_28)
.L_28:
        /*00ac*/ 	.word	0x00000000
        /*00b0*/ 	.short	0x0003
        /*00b2*/ 	.short	0x0018
        /*00b4*/ 	.byte	0x00, 0xf0, 0x11, 0x00


	//----- nvinfo : EIATTR_KPARAM_INFO
	.align		4
.L_29:
        /*00b8*/ 	.byte	0x04, 0x17
        /*00ba*/ 	.short	(.L_31 - .L_30)
.L_30:
        /*00bc*/ 	.word	0x00000000
        /*00c0*/ 	.short	0x0002
        /*00c2*/ 	.short	0x0010
        /*00c4*/ 	.byte	0x00, 0xf4, 0x21, 0x00


	//----- nvinfo : EIATTR_KPARAM_INFO
	.align		4
.L_31:
        /*00c8*/ 	.byte	0x04, 0x17
        /*00ca*/ 	.short	(.L_33 - .L_32)
.L_32:
        /*00cc*/ 	.word	0x00000000
        /*00d0*/ 	.short	0x0001
        /*00d2*/ 	.short	0x0008
        /*00d4*/ 	.byte	0x00, 0xf4, 0x21, 0x00


	//----- nvinfo : EIATTR_KPARAM_INFO
	.align		4
.L_33:
        /*00d8*/ 	.byte	0x04, 0x17
        /*00da*/ 	.short	(.L_35 - .L_34)
.L_34:
        /*00dc*/ 	.word	0x00000000
        /*00e0*/ 	.short	0x0000
        /*00e2*/ 	.short	0x0000
        /*00e4*/ 	.byte	0x00, 0xf4, 0x21, 0x00


	//----- nvinfo : EIATTR_SPARSE_MMA_MASK
	.align		4
.L_35:
        /*00e8*/ 	.byte	0x03, 0x50
        /*00ea*/ 	.short	0x0000


	//----- nvinfo : EIATTR_MAXREG_COUNT
	.align		4
        /*00ec*/ 	.byte	0x03, 0x1b
        /*00ee*/ 	.short	0x00ff


	//----- nvinfo : EIATTR_NUM_BARRIERS
	.align		4
        /*00f0*/ 	.byte	0x02, 0x4c
        /*00f2*/ 	.byte	0x01
	.zero		1


	//----- nvinfo : EIATTR_VRC_CTA_INIT_COUNT
	.align		4
        /*00f4*/ 	.byte	0x02, 0x4a
	.zero		1
	.zero		1


	//----- nvinfo : EIATTR_EXIT_INSTR_OFFSETS
	.align		4
        /*00f8*/ 	.byte	0x04, 0x1c
        /*00fa*/ 	.short	(.L_37 - .L_36)


	//   ....[0]....
.L_36:
        /*00fc*/ 	.word	0x000056c0


	//   ....[1]....
        /*0100*/ 	.word	0x000056e0


	//----- nvinfo : EIATTR_REQNTID
	.align		4
.L_37:
        /*0104*/ 	.byte	0x04, 0x10
        /*0106*/ 	.short	(.L_39 - .L_38)
.L_38:
        /*0108*/ 	.word	0x00000100
        /*010c*/ 	.word	0x00000001
        /*0110*/ 	.word	0x00000001


	//----- nvinfo : EIATTR_CBANK_PARAM_SIZE
	.align		4
.L_39:
        /*0114*/ 	.byte	0x03, 0x19
        /*0116*/ 	.short	0x0050


	//----- nvinfo : EIATTR_PARAM_CBANK
	.align		4
        /*0118*/ 	.byte	0x04, 0x0a
        /*011a*/ 	.short	(.L_41 - .L_40)
	.align		4
.L_40:
        /*011c*/ 	.word	index@(.nv.constant0.matmul_kernel)
        /*0120*/ 	.short	0x0380
        /*0122*/ 	.short	0x0050


	//----- nvinfo : EIATTR_SW_WAR
	.align		4
.L_41:
        /*0124*/ 	.byte	0x04, 0x36
        /*0126*/ 	.short	(.L_43 - .L_42)
.L_42:
        /*0128*/ 	.word	0x00000008
.L_43:


//--------------------- .nv.compat                --------------------------
	.section	.nv.compat,"",@"SHT_CUDA_COMPAT_INFO"
	.align	4
        /*0000*/ 	.byte	0x02, 0x02, 0x02, 0x00, 0x02, 0x05, 0x05, 0x00, 0x02, 0x03, 0x00, 0x00, 0x02, 0x06, 0x01, 0x00


//--------------------- .nv.callgraph             --------------------------
	.section	.nv.callgraph,"",@"SHT_CUDA_CALLGRAPH"
	.align	4
	.sectionentsize	8
	.align		4
        /*0000*/ 	.word	0x00000000
	.align		4
        /*0004*/ 	.word	0xffffffff
	.align		4
        /*0008*/ 	.word	0x00000000
	.align		4
        /*000c*/ 	.word	0xfffffffe
	.align		4
        /*0010*/ 	.word	0x00000000
	.align		4
        /*0014*/ 	.word	0xfffffffd
	.align		4
        /*0018*/ 	.word	0x00000000
	.align		4
        /*001c*/ 	.word	0xfffffffc


//--------------------- .text.matmul_kernel       --------------------------
	.section	.text.matmul_kernel,"ax",@progbits
	.align	128
        .global         matmul_kernel
        .type           matmul_kernel,@function
        .size           matmul_kernel,(.L_x_3 - matmul_kernel)
        .other          matmul_kernel,@"STO_CUDA_ENTRY STV_DEFAULT"
matmul_kernel:
.text.matmul_kernel:
[----:B------:R-:W0:Y:S08]  /*0000*/  LDC R1, c[0x0][0x37c] ;  /* 0x0000df00ff017b82 */ /* 0x000e300000000800 */
[----:B------:R-:W1:Y:S01]  /*0010*/  LDC.64 R36, c[0x0][0x398] ;  /* 0x0000e600ff247b82 */ /* 0x000e620000000a00 */
[----:B------:R-:W2:Y:S01]  /*0020*/  S2R R5, SR_CTAID.X ;  /* 0x0000000000057919 */ /* 0x000ea20000002500 */
[----:B------:R-:W3:Y:S01]  /*0030*/  LDCU UR5, c[0x0][0x3a0] ;  /* 0x00007400ff0577ac */ /* 0x000ee20008000800 */
[----:B------:R-:W-:-:S02]  /*0040*/  CS2R R14, SRZ ;  /* 0x00000000000e7805 */ /* 0x000fc4000001ff00 */
[----:B------:R-:W-:Y:S01]  /*0050*/  CS2R R24, SRZ ;  /* 0x0000000000187805 */ /* 0x000fe2000001ff00 */
[----:B------:R-:W4:Y:S01]  /*0060*/  S2R R34, SR_TID.X ;  /* 0x0000000000227919 */ /* 0x000f220000002100 */
[----:B------:R-:W-:Y:S02]  /*0070*/  CS2R R26, SRZ ;  /* 0x00000000001a7805 */ /* 0x000fe4000001ff00 */
[----:B------:R-:W-:Y:S01]  /*0080*/  CS2R R16, SRZ ;  /* 0x0000000000107805 */ /* 0x000fe2000001ff00 */
[----:B------:R-:W5:Y:S01]  /*0090*/  S2UR UR6, SR_CgaCtaId ;  /* 0x00000000000679c3 */ /* 0x000f620000008800 */
[----:B------:R-:W-:Y:S02]  /*00a0*/  CS2R R18, SRZ ;  /* 0x0000000000127805 */ /* 0x000fe4000001ff00 */
[----:B------:R-:W-:Y:S02]  /*00b0*/  CS2R R20, SRZ ;  /* 0x0000000000147805 */ /* 0x000fe4000001ff00 */
[----:B------:R-:W-:Y:S01]  /*00c0*/  CS2R R22, SRZ ;  /* 0x0000000000167805 */ /* 0x000fe2000001ff00 */
[----:B------:R-:W-:Y:S01]  /*00d0*/  UMOV UR4, 0x400 ;  /* 0x0000040000047882 */ /* 0x000fe20000000000 */
[----:B------:R-:W0:Y:S01]  /*00e0*/  LDCU.64 UR12, c[0x0][0x358] ;  /* 0x00006b00ff0c77ac */ /* 0x000e220008000a00 */
[----:B---3--:R-:W-:Y:S01]  /*00f0*/  UIADD3 UR5, UPT, UPT, UR5, 0x3f, URZ ;  /* 0x0000003f05057890 */ /* 0x008fe2000fffe0ff */
[----:B-1----:R-:W-:-:S03]  /*0100*/  VIADD R0, R37, 0x7f ;  /* 0x0000007f25007836 */ /* 0x002fc60000000000 */
[----:B------:R-:W-:Y:S02]  /*0110*/  UISETP.GE.AND UP0, UPT, UR5, 0x40, UPT ;  /* 0x000000400500788c */ /* 0x000fe4000bf06270 */
[----:B------:R-:W-:Y:S01]  /*0120*/  SHF.R.S32.HI R3, RZ, 0x1f, R0 ;  /* 0x0000001fff037819 */ /* 0x000fe20000011400 */
[----:B-----5:R-:W-:-:S03]  /*0130*/  ULEA UR4, UR6, UR4, 0x18 ;  /* 0x0000000406047291 */ /* 0x020fc6000f8ec0ff */
[----:B------:R-:W-:Y:S02]  /*0140*/  LEA.HI R3, R3, R0, RZ, 0x7 ;  /* 0x0000000003037211 */ /* 0x000fe400078f38ff */
[----:B--2---:R-:W-:Y:S02]  /*0150*/  IABS R8, R5 ;  /* 0x0000000500087213 */ /* 0x004fe40000000000 */
[----:B------:R-:W-:Y:S02]  /*0160*/  SHF.R.S32.HI R3, RZ, 0x7, R3 ;  /* 0x00000007ff037819 */ /* 0x000fe40000011403 */
[----:B----4-:R-:W-:Y:S02]  /*0170*/  LOP3.LUT R11, R34, 0xc0, RZ, 0xc0, !PT ;  /* 0x000000c0220b7812 */ /* 0x010fe400078ec0ff */
[----:B------:R-:W-:Y:S01]  /*0180*/  SHF.R.U32.HI R29, RZ, 0x5, R34 ;  /* 0x00000005ff1d7819 */ /* 0x000fe20000011622 */
[----:B------:R-:W-:-:S03]  /*0190*/  IMAD.SHL.U32 R4, R3, 0x8, RZ ;  /* 0x0000000803047824 */ /* 0x000fc600078e00ff */
[----:B------:R-:W-:Y:S02]  /*01a0*/  SGXT.U32 R29, R29, 0x3 ;  /* 0x000000031d1d781a */ /* 0x000fe40000000000 */
[-C--:B------:R-:W-:Y:S02]  /*01b0*/  IABS R7, R4.reuse ;  /* 0x0000000400077213 */ /* 0x080fe40000000000 */
[----:B------:R-:W-:Y:S02]  /*01c0*/  IABS R10, R4 ;  /* 0x00000004000a7213 */ /* 0x000fe40000000000 */
[----:B------:R-:W1:Y:S08]  /*01d0*/  I2F.RP R0, R7 ;  /* 0x0000000700007306 */ /* 0x000e700000209400 */
[----:B-1----:R-:W1:Y:S02]  /*01e0*/  MUFU.RCP R0, R0 ;  /* 0x0000000000007308 */ /* 0x002e640000001000 */
[----:B-1----:R-:W-:-:S02]  /*01f0*/  VIADD R2, R0, 0xffffffe ;  /* 0x0ffffffe00027836 */ /* 0x002fc40000000000 */
[----:B------:R-:W-:-:S04]  /*0200*/  IMAD.MOV R0, RZ, RZ, -R10 ;  /* 0x000000ffff007224 */ /* 0x000fc800078e0a0a */
[----:B------:R1:W2:Y:S02]  /*0210*/  F2I.FTZ.U32.TRUNC.NTZ R3, R2 ;  /* 0x0000000200037305 */ /* 0x0002a4000021f000 */
[----:B-1----:R-:W-:Y:S02]  /*0220*/  IMAD.MOV.U32 R2, RZ, RZ, RZ ;  /* 0x000000ffff027224 */ /* 0x002fe400078e00ff */
[----:B--2---:R-:W-:-:S04]  /*0230*/  IMAD.MOV R6, RZ, RZ, -R3 ;  /* 0x000000ffff067224 */ /* 0x004fc800078e0a03 */
[----:B------:R-:W-:Y:S02]  /*0240*/  IMAD R9, R6, R7, RZ ;  /* 0x0000000706097224 */ /* 0x000fe400078e02ff */
[----:B------:R-:W-:Y:S02]  /*0250*/  IMAD.MOV.U32 R6, RZ, RZ, R8 ;  /* 0x000000ffff067224 */ /* 0x000fe400078e0008 */
[----:B------:R-:W-:-:S06]  /*0260*/  IMAD.HI.U32 R3, R3, R9, R2 ;  /* 0x0000000903037227 */ /* 0x000fcc00078e0002 */
[----:B------:R-:W-:-:S04]  /*0270*/  IMAD.HI.U32 R3, R3, R6, RZ ;  /* 0x0000000603037227 */ /* 0x000fc800078e00ff */
[----:B------:R-:W-:-:S05]  /*0280*/  IMAD R0, R3, R0, R6 ;  /* 0x0000000003007224 */ /* 0x000fca00078e0206 */
[----:B------:R-:W-:-:S13]  /*0290*/  ISETP.GT.U32.AND P1, PT, R7, R0, PT ;  /* 0x000000000700720c */ /* 0x000fda0003f24070 */
[----:B------:R-:W-:Y:S02]  /*02a0*/  @!P1 IMAD.IADD R0, R0, 0x1, -R7 ;  /* 0x0000000100009824 */ /* 0x000fe400078e0a07 */
[----:B------:R-:W-:Y:S01]  /*02b0*/  @!P1 VIADD R3, R3, 0x1 ;  /* 0x0000000103039836 */ /* 0x000fe20000000000 */
[----:B------:R-:W-:Y:S02]  /*02c0*/  ISETP.NE.AND P1, PT, R4, RZ, PT ;  /* 0x000000ff0400720c */ /* 0x000fe40003f25270 */
[----:B------:R-:W-:Y:S02]  /*02d0*/  ISETP.GE.U32.AND P0, PT, R0, R7, PT ;  /* 0x000000070000720c */ /* 0x000fe40003f06070 */
[----:B------:R-:W-:-:S04]  /*02e0*/  LOP3.LUT R0, R5, R4, RZ, 0x3c, !PT ;  /* 0x0000000405007212 */ /* 0x000fc800078e3cff */
[----:B------:R-:W-:Y:S01]  /*02f0*/  ISETP.GE.AND P2, PT, R0, RZ, PT ;  /* 0x000000ff0000720c */ /* 0x000fe20003f46270 */
[----:B------:R-:W-:-:S06]  /*0300*/  VIADD R0, R36, 0x1f ;  /* 0x0000001f24007836 */ /* 0x000fcc0000000000 */
[----:B------:R-:W-:-:S04]  /*0310*/  @P0 VIADD R3, R3, 0x1 ;  /* 0x0000000103030836 */ /* 0x000fc80000000000 */
[----:B------:R-:W-:Y:S01]  /*0320*/  IMAD.MOV.U32 R2, RZ, RZ, R3 ;  /* 0x000000ffff027224 */ /* 0x000fe200078e0003 */
[----:B------:R-:W-:-:S03]  /*0330*/  SHF.R.S32.HI R3, RZ, 0x1f, R0 ;  /* 0x0000001fff037819 */ /* 0x000fc60000011400 */
[----:B------:R-:W-:Y:S01]  /*0340*/  @!P2 IMAD.MOV R2, RZ, RZ, -R2 ;  /* 0x000000ffff02a224 */ /* 0x000fe200078e0a02 */
[----:B------:R-:W-:Y:S02]  /*0350*/  @!P1 LOP3.LUT R2, RZ, R4, RZ, 0x33, !PT ;  /* 0x00000004ff029212 */ /* 0x000fe400078e33ff */
[----:B------:R-:W-:-:S03]  /*0360*/  LEA.HI R3, R3, R0, RZ, 0x5 ;  /* 0x0000000003037211 */ /* 0x000fc600078f28ff */
[----:B------:R-:W-:Y:S02]  /*0370*/  IMAD.SHL.U32 R28, R2, 0x8, RZ ;  /* 0x00000008021c7824 */ /* 0x000fe400078e00ff */
[----:B------:R-:W-:-:S03]  /*0380*/  IMAD.MOV R2, RZ, RZ, -R2 ;  /* 0x000000ffff027224 */ /* 0x000fc600078e0a02 */
[----:B------:R-:W-:Y:S01]  /*0390*/  LEA.HI.SX32 R3, R3, -R28, 0x1b ;  /* 0x8000001c03037211 */ /* 0x000fe200078fdaff */
[----:B------:R-:W-:-:S03]  /*03a0*/  IMAD R4, R4, R2, R5 ;  /* 0x0000000204047224 */ /* 0x000fc600078e0205 */
[----:B------:R-:W-:Y:S02]  /*03b0*/  VIMNMX R13, PT, PT, R3, 0x8, PT ;  /* 0x00000008030d7848 */ /* 0x000fe40003fe0100 */
[----:B------:R-:W-:Y:S02]  /*03c0*/  IABS R9, R4 ;  /* 0x0000000400097213 */ /* 0x000fe40000000000 */
[----:B------:R-:W-:-:S04]  /*03d0*/  IABS R7, R13 ;  /* 0x0000000d00077213 */ /* 0x000fc80000000000 */
[----:B------:R-:W1:Y:S08]  /*03e0*/  I2F.RP R0, R7 ;  /* 0x0000000700007306 */ /* 0x000e700000209400 */
[----:B-1----:R-:W1:Y:S02]  /*03f0*/  MUFU.RCP R0, R0 ;  /* 0x0000000000007308 */ /* 0x002e640000001000 */
[----:B-1----:R-:W-:-:S06]  /*0400*/  VIADD R3, R0, 0xffffffe ;  /* 0x0ffffffe00037836 */ /* 0x002fcc0000000000 */
[----:B------:R-:W1:Y:S02]  /*0410*/  F2I.FTZ.U32.TRUNC.NTZ R3, R3 ;  /* 0x0000000300037305 */ /* 0x000e64000021f000 */
[----:B-1----:R-:W-:-:S04]  /*0420*/  IMAD.MOV R6, RZ, RZ, -R3 ;  /* 0x000000ffff067224 */ /* 0x002fc800078e0a03 */
[----:B------:R-:W-:Y:S01]  /*0430*/  IMAD.MOV.U32 R2, RZ, RZ, R6 ;  /* 0x000000ffff027224 */ /* 0x000fe200078e0006 */
[----:B------:R-:W-:-:S03]  /*0440*/  IABS R6, R13 ;  /* 0x0000000d00067213 */ /* 0x000fc60000000000 */
[----:B------:R-:W-:Y:S02]  /*0450*/  IMAD R5, R2, R7, RZ ;  /* 0x0000000702057224 */ /* 0x000fe400078e02ff */
[----:B------:R-:W-:Y:S02]  /*0460*/  IMAD.MOV.U32 R2, RZ, RZ, RZ ;  /* 0x000000ffff027224 */ /* 0x000fe400078e00ff */
[----:B------:R-:W-:Y:S02]  /*0470*/  IMAD.MOV R0, RZ, RZ, -R6 ;  /* 0x000000ffff007224 */ /* 0x000fe400078e0a06 */
[----:B------:R-:W-:Y:S01]  /*0480*/  IMAD.HI.U32 R2, R3, R5, R2 ;  /* 0x0000000503027227 */ /* 0x000fe200078e0002 */
[----:B------:R-:W-:-:S03]  /*0490*/  LOP3.LUT R3, R34, 0x1c, RZ, 0xc0, !PT ;  /* 0x0000001c22037812 */ /* 0x000fc600078ec0ff */
[----:B------:R-:W-:Y:S02]  /*04a0*/  IMAD.SHL.U32 R6, R34, 0x80, RZ ;  /* 0x0000008022067824 */ /* 0x000fe400078e00ff */
[----:B------:R-:W-:-:S04]  /*04b0*/  IMAD.HI.U32 R2, R2, R9, RZ ;  /* 0x0000000902027227 */ /* 0x000fc800078e00ff */
[----:B------:R-:W-:-:S05]  /*04c0*/  IMAD R0, R2, R0, R9 ;  /* 0x0000000002007224 */ /* 0x000fca00078e0209 */
[----:B------:R-:W-:-:S13]  /*04d0*/  ISETP.GT.U32.AND P1, PT, R7, R0, PT ;  /* 0x000000000700720c */ /* 0x000fda0003f24070 */
[----:B------:R-:W-:Y:S02]  /*04e0*/  @!P1 IMAD.IADD R0, R0, 0x1, -R7 ;  /* 0x0000000100009824 */ /* 0x000fe400078e0a07 */
[----:B------:R-:W-:Y:S01]  /*04f0*/  @!P1 VIADD R2, R2, 0x1 ;  /* 0x0000000102029836 */ /* 0x000fe20000000000 */
[----:B------:R-:W-:Y:S02]  /*0500*/  ISETP.NE.AND P1, PT, R13, RZ, PT ;  /* 0x000000ff0d00720c */ /* 0x000fe40003f25270 */
[----:B------:R-:W-:Y:S02]  /*0510*/  ISETP.GE.U32.AND P0, PT, R0, R7, PT ;  /* 0x000000070000720c */ /* 0x000fe40003f06070 */
[----:B------:R-:W-:Y:S02]  /*0520*/  LOP3.LUT R0, R4, R13, RZ, 0x3c, !PT ;  /* 0x0000000d04007212 */ /* 0x000fe400078e3cff */
[----:B------:R-:W-:Y:S02]  /*0530*/  LOP3.LUT R7, R6, 0xc00, RZ, 0xc0, !PT ;  /* 0x00000c0006077812 */ /* 0x000fe400078ec0ff */
[----:B------:R-:W-:-:S07]  /*0540*/  ISETP.GE.AND P2, PT, R0, RZ, PT ;  /* 0x000000ff0000720c */ /* 0x000fce0003f46270 */
[----:B------:R-:W-:-:S04]  /*0550*/  @P0 VIADD R2, R2, 0x1 ;  /* 0x0000000102020836 */ /* 0x000fc80000000000 */
[----:B------:R-:W-:Y:S02]  /*0560*/  IMAD.MOV.U32 R30, RZ, RZ, R2 ;  /* 0x000000ffff1e7224 */ /* 0x000fe400078e0002 */
[----:B------:R-:W-:Y:S02]  /*0570*/  IMAD.SHL.U32 R2, R34, 0x20, RZ ;  /* 0x0000002022027824 */ /* 0x000fe400078e00ff */
[----:B------:R-:W-:Y:S01]  /*0580*/  @!P2 IMAD.MOV R30, RZ, RZ, -R30 ;  /* 0x000000ffff1ea224 */ /* 0x000fe200078e0a1e */
[----:B------:R-:W-:Y:S02]  /*0590*/  @!P1 LOP3.LUT R30, RZ, R13, RZ, 0x33, !PT ;  /* 0x0000000dff1e9212 */ /* 0x000fe400078e33ff */
[----:B------:R-:W-:-:S03]  /*05a0*/  LOP3.LUT R2, R2, 0x60, RZ, 0xc0, !PT ;  /* 0x0000006002027812 */ /* 0x000fc600078ec0ff */
[----:B------:R-:W-:Y:S02]  /*05b0*/  IMAD.MOV R0, RZ, RZ, -R30 ;  /* 0x000000ffff007224 */ /* 0x000fe400078e0a1e */
[----:B------:R-:W-:Y:S01]  /*05c0*/  IMAD R5, R11, 0x4, R2 ;  /* 0x000000040b057824 */ /* 0x000fe200078e0202 */
[----:B------:R-:W-:Y:S01]  /*05d0*/  LOP3.LUT R2, R34, 0x3f, RZ, 0xc0, !PT ;  /* 0x0000003f22027812 */ /* 0x000fe200078ec0ff */
[----:B------:R-:W-:Y:S01]  /*05e0*/  IMAD R0, R13, R0, R4 ;  /* 0x000000000d007224 */ /* 0x000fe200078e0204 */
[----:B------:R-:W-:Y:S02]  /*05f0*/  SHF.R.U32.HI R4, RZ, 0x4, R34 ;  /* 0x00000004ff047819 */ /* 0x000fe40000011622 */
[----:B------:R-:W-:Y:S01]  /*0600*/  CS2R R12, SRZ ;  /* 0x00000000000c7805 */ /* 0x000fe2000001ff00 */
[----:B------:R-:W-:Y:S01]  /*0610*/  IMAD.SHL.U32 R30, R30, 0x80, RZ ;  /* 0x000000801e1e7824 */ /* 0x000fe200078e00ff */
[----:B------:R-:W-:Y:S01]  /*0620*/  LOP3.LUT R4, R4, 0x2, RZ, 0xc0, !PT ;  /* 0x0000000204047812 */ /* 0x000fe200078ec0ff */
[----:B------:R-:W-:Y:S01]  /*0630*/  IMAD.IADD R28, R28, 0x1, R0 ;  /* 0x000000011c1c7824 */ /* 0x000fe200078e0200 */
[----:B------:R-:W-:Y:S01]  /*0640*/  SHF.R.U32.HI R0, RZ, 0x1, R11 ;  /* 0x00000001ff007819 */ /* 0x000fe2000001160b */
[----:B------:R-:W-:Y:S01]  /*0650*/  IMAD R7, R2, 0x4, R7 ;  /* 0x0000000402077824 */ /* 0x000fe200078e0207 */
[----:B------:R-:W-:-:S02]  /*0660*/  IADD3 R3, PT, PT, R4, R5, R3 ;  /* 0x0000000504037210 */ /* 0x000fc40007ffe003 */
[----:B------:R-:W-:Y:S02]  /*0670*/  LOP3.LUT R5, R34, 0x1f, RZ, 0xc0, !PT ;  /* 0x0000001f22057812 */ /* 0x000fe400078ec0ff */
[----:B------:R-:W-:-:S03]  /*0680*/  LOP3.LUT R0, R7, R0, RZ, 0x3c, !PT ;  /* 0x0000000007007212 */ /* 0x000fc600078e3cff */
[----:B------:R-:W-:Y:S01]  /*0690*/  IMAD R28, R28, 0x20, R5 ;  /* 0x000000201c1c7824 */ /* 0x000fe200078e0205 */
[----:B0-----:R-:W-:Y:S06]  /*06a0*/  BRA.U !UP0, `(.L_x_0) ;  /* 0x0000004508687547 */ /* 0x001fec000b800000 */
[----:B------:R-:W-:Y:S01]  /*06b0*/  IABS R16, R36 ;  /* 0x0000002400107213 */ /* 0x000fe20000000000 */
[----:B------:R-:W0:Y:S01]  /*06c0*/  LDCU UR6, c[0x0][0x3b0] ;  /* 0x00007600ff0677ac */ /* 0x000e220008000800 */
[----:B------:R-:W-:Y:S02]  /*06d0*/  IABS R5, R37 ;  /* 0x0000002500057213 */ /* 0x000fe40000000000 */
[----:B------:R-:W1:Y:S01]  /*06e0*/  I2F.RP R10, R16 ;  /* 0x00000010000a7306 */ /* 0x000e620000209400 */
[----:B------:R-:W-:Y:S01]  /*06f0*/  LEA.HI R15, R11, R30, RZ, 0x1a ;  /* 0x0000001e0b0f7211 */ /* 0x000fe200078fd0ff */
[----:B------:R-:W2:Y:S01]  /*0700*/  LDCU.128 UR8, c[0x0][0x380] ;  /* 0x00007000ff0877ac */ /* 0x000ea20008000c00 */
[----:B------:R-:W-:Y:S02]  /*0710*/  ISETP.NE.AND P3, PT, R36, RZ, PT ;  /* 0x000000ff2400720c */ /* 0x000fe40003f65270 */
[----:B------:R-:W-:Y:S01]  /*0720*/  IABS R78, R15 ;  /* 0x0000000f004e7213 */ /* 0x000fe20000000000 */
[C---:B------:R-:W-:Y:S01]  /*0730*/  VIADD R17, R15.reuse, 0x7c ;  /* 0x0000007c0f117836 */ /* 0x040fe20000000000 */
[----:B------:R-:W3:Y:S01]  /*0740*/  LDCU UR41, c[0x0][0x3a4] ;  /* 0x00007480ff2977ac */ /* 0x000ee20008000800 */
[----:B------:R-:W4:Y:S01]  /*0750*/  I2F.RP R4, R5 ;  /* 0x0000000500047306 */ /* 0x000f220000209400 */
[----:B------:R-:W-:Y:S01]  /*0760*/  VIADD R18, R15, 0x78 ;  /* 0x000000780f127836 */ /* 0x000fe20000000000 */
[----:B------:R-:W-:Y:S01]  /*0770*/  LOP3.LUT R77, R29, 0x8, RZ, 0xfc, !PT ;  /* 0x000000081d4d7812 */ /* 0x000fe200078efcff */
[----:B------:R-:W-:Y:S01]  /*0780*/  VIADD R19, R15, 0x74 ;  /* 0x000000740f137836 */ /* 0x000fe20000000000 */
[----:B------:R-:W-:Y:S01]  /*0790*/  ISETP.GE.AND P1, PT, R17, RZ, PT ;  /* 0x000000ff1100720c */ /* 0x000fe20003f26270 */
[C---:B------:R-:W-:Y:S01]  /*07a0*/  VIADD R20, R15.reuse, 0x70 ;  /* 0x000000700f147836 */ /* 0x040fe20000000000 */
[----:B------:R-:W5:Y:S01]  /*07b0*/  LDCU UR68, c[0x0][0x3a8] ;  /* 0x00007500ff4477ac */ /* 0x000f620008000800 */
[C---:B------:R-:W-:Y:S01]  /*07c0*/  VIADD R23, R15.reuse, 0x48 ;  /* 0x000000480f177836 */ /* 0x040fe20000000000 */
[----:B-1----:R-:W1:Y:S01]  /*07d0*/  MUFU.RCP R10, R10 ;  /* 0x0000000a000a7308 */ /* 0x002e620000001000 */
[C---:B------:R-:W-:Y:S01]  /*07e0*/  VIADD R21, R15.reuse, 0x4c ;  /* 0x0000004c0f157836 */ /* 0x040fe20000000000 */
[----:B------:R-:W-:Y:S01]  /*07f0*/  IABS R14, R20 ;  /* 0x00000014000e7213 */ /* 0x000fe20000000000 */
[C---:B------:R-:W-:Y:S01]  /*0800*/  VIADD R25, R15.reuse, 0x40 ;  /* 0x000000400f197836 */ /* 0x040fe20000000000 */
[----:B------:R-:W-:Y:S01]  /*0810*/  IABS R42, R23 ;  /* 0x00000017002a7213 */ /* 0x000fe20000000000 */
[C---:B------:R-:W-:Y:S01]  /*0820*/  VIADD R27, R15.reuse, 0x18 ;  /* 0x000000180f1b7836 */ /* 0x040fe20000000000 */
[----:B------:R-:W-:Y:S01]  /*0830*/  IABS R40, R21 ;  /* 0x0000001500287213 */ /* 0x000fe20000000000 */
[C---:B------:R-:W-:Y:S01]  /*0840*/  VIADD R31, R15.reuse, 0x10 ;  /* 0x000000100f1f7836 */ /* 0x040fe20000000000 */
[----:B----4-:R-:W4:Y:S01]  /*0850*/  MUFU.RCP R4, R4 ;  /* 0x0000000400047308 */ /* 0x010f220000001000 */
[C---:B------:R-:W-:Y:S01]  /*0860*/  VIADD R35, R15.reuse, 0xc ;  /* 0x0000000c0f237836 */ /* 0x040fe20000000000 */
[----:B------:R-:W-:Y:S01]  /*0870*/  IABS R66, R27 ;  /* 0x0000001b00427213 */ /* 0x000fe20000000000 */
[----:B------:R-:W-:Y:S01]  /*0880*/  VIADD R39, R15, 0x8 ;  /* 0x000000080f277836 */ /* 0x000fe20000000000 */
[----:B------:R-:W-:-:S02]  /*0890*/  IABS R70, R31 ;  /* 0x0000001f00467213 */ /* 0x000fc40000000000 */
[----:B------:R-:W-:Y:S02]  /*08a0*/  IABS R72, R35 ;  /* 0x0000002300487213 */ /* 0x000fe40000000000 */
[----:B------:R-:W-:Y:S01]  /*08b0*/  IABS R74, R39 ;  /* 0x00000027004a7213 */ /* 0x000fe20000000000 */
[----:B-1----:R-:W-:Y:S01]  /*08c0*/  VIADD R8, R10, 0xffffffe ;  /* 0x0ffffffe0a087836 */ /* 0x002fe20000000000 */
[C---:B------:R-:W-:Y:S02]  /*08d0*/  LOP3.LUT R81, R29.reuse, 0x10, RZ, 0xfc, !PT ;  /* 0x000000101d517812 */ /* 0x040fe400078efcff */
[C---:B------:R-:W-:Y:S01]  /*08e0*/  LOP3.LUT R83, R29.reuse, 0x18, RZ, 0xfc, !PT ;  /* 0x000000181d537812 */ /* 0x040fe200078efcff */
[----:B------:R1:W0:Y:S01]  /*08f0*/  F2I.FTZ.U32.TRUNC.NTZ R9, R8 ;  /* 0x0000000800097305 */ /* 0x000222000021f000 */
[C---:B------:R-:W-:Y:S02]  /*0900*/  LOP3.LUT R85, R29.reuse, 0x20, RZ, 0xfc, !PT ;  /* 0x000000201d557812 */ /* 0x040fe400078efcff */
[----:B------:R-:W-:Y:S01]  /*0910*/  LOP3.LUT R87, R29, 0x28, RZ, 0xfc, !PT ;  /* 0x000000281d577812 */ /* 0x000fe200078efcff */
[----:B----4-:R-:W-:Y:S01]  /*0920*/  VIADD R6, R4, 0xffffffe ;  /* 0x0ffffffe04067836 */ /* 0x010fe20000000000 */
[----:B------:R-:W-:-:S02]  /*0930*/  IABS R4, R28 ;  /* 0x0000001c00047213 */ /* 0x000fc40000000000 */
[C---:B------:R-:W-:Y:S01]  /*0940*/  LOP3.LUT R89, R29.reuse, 0x30, RZ, 0xfc, !PT ;  /* 0x000000301d597812 */ /* 0x040fe200078efcff */
[----:B------:R4:W2:Y:S01]  /*0950*/  F2I.FTZ.U32.TRUNC.NTZ R7, R6 ;  /* 0x0000000600077305 */ /* 0x0008a2000021f000 */
[----:B-1----:R-:W-:Y:S01]  /*0960*/  IMAD.MOV.U32 R8, RZ, RZ, RZ ;  /* 0x000000ffff087224 */ /* 0x002fe200078e00ff */
[----:B------:R-:W-:Y:S01]  /*0970*/  LOP3.LUT R90, R29, 0x38, RZ, 0xfc, !PT ;  /* 0x000000381d5a7812 */ /* 0x000fe200078efcff */
[----:B0-----:R-:W-:Y:S02]  /*0980*/  IMAD.MOV R13, RZ, RZ, -R9 ;  /* 0x000000ffff0d7224 */ /* 0x001fe400078e0a09 */
[----:B----4-:R-:W-:Y:S02]  /*0990*/  IMAD.MOV.U32 R6, RZ, RZ, RZ ;  /* 0x000000ffff067224 */ /* 0x010fe400078e00ff */
[----:B------:R-:W-:-:S04]  /*09a0*/  IMAD R13, R13, R16, RZ ;  /* 0x000000100d0d7224 */ /* 0x000fc800078e02ff */
[----:B------:R-:W-:Y:S01]  /*09b0*/  IMAD.HI.U32 R9, R9, R13, R8 ;  /* 0x0000000d09097227 */ /* 0x000fe200078e0008 */
[----:B------:R-:W-:-:S03]  /*09c0*/  IABS R13, R19 ;  /* 0x00000013000d7213 */ /* 0x000fc60000000000 */
[----:B--2---:R-:W-:Y:S02]  /*09d0*/  IMAD.MOV R8, RZ, RZ, -R7 ;  /* 0x000000ffff087224 */ /* 0x004fe400078e0a07 */
[----:B------:R-:W-:-:S04]  /*09e0*/  IMAD.HI.U32 R9, R9, R4, RZ ;  /* 0x0000000409097227 */ /* 0x000fc800078e00ff */
[----:B------:R-:W-:Y:S02]  /*09f0*/  IMAD.MOV R9, RZ, RZ, -R9 ;  /* 0x000000ffff097224 */ /* 0x000fe400078e0a09 */
[----:B------:R-:W-:Y:S01]  /*0a00*/  IMAD R11, R8, R5, RZ ;  /* 0x00000005080b7224 */ /* 0x000fe200078e02ff */
[----:B------:R-:W-:Y:S01]  /*0a10*/  IABS R8, R17 ;  /* 0x0000001100087213 */ /* 0x000fe20000000000 */
[C---:B------:R-:W-:Y:S02]  /*0a20*/  IMAD R9, R16.reuse, R9, R4 ;  /* 0x0000000910097224 */ /* 0x040fe400078e0204 */
[----:B------:R-:W-:Y:S01]  /*0a30*/  IMAD.HI.U32 R6, R7, R11, R6 ;  /* 0x0000000b07067227 */ /* 0x000fe200078e0006 */
[----:B------:R-:W-:Y:S02]  /*0a40*/  IABS R11, R18 ;  /* 0x00000012000b7213 */ /* 0x000fe40000000000 */
[----:B------:R-:W-:Y:S01]  /*0a50*/  ISETP.GT.U32.AND P0, PT, R16, R9, PT ;  /* 0x000000091000720c */ /* 0x000fe20003f04070 */
[----:B------:R-:W-:-:S02]  /*0a60*/  VIADD R17, R15, 0x54 ;  /* 0x000000540f117836 */ /* 0x000fc40000000000 */
[----:B------:R-:W-:-:S03]  /*0a70*/  IMAD.HI.U32 R4, R6, R8, RZ ;  /* 0x0000000806047227 */ /* 0x000fc600078e00ff */
[----:B------:R-:W-:Y:S01]  /*0a80*/  IABS R32, R17 ;  /* 0x0000001100207213 */ /* 0x000fe20000000000 */
[----:B------:R-:W-:-:S04]  /*0a90*/  IMAD.HI.U32 R7, R6, R11, RZ ;  /* 0x0000000b06077227 */ /* 0x000fc800078e00ff */
[----:B------:R-:W-:Y:S02]  /*0aa0*/  IMAD.MOV R10, RZ, RZ, -R4 ;  /* 0x000000ffff0a7224 */ /* 0x000fe400078e0a04 */
[----:B------:R-:W-:Y:S02]  /*0ab0*/  @!P0 IMAD.IADD R9, R9, 0x1, -R16 ;  /* 0x0000000109098824 */ /* 0x000fe400078e0a10 */
[----:B------:R-:W-:Y:S02]  /*0ac0*/  IMAD.MOV R12, RZ, RZ, -R7 ;  /* 0x000000ffff0c7224 */ /* 0x000fe400078e0a07 */
[C---:B------:R-:W-:Y:S01]  /*0ad0*/  IMAD R8, R5.reuse, R10, R8 ;  /* 0x0000000a05087224 */ /* 0x040fe200078e0208 */
[----:B------:R-:W-:Y:S01]  /*0ae0*/  ISETP.GT.U32.AND P0, PT, R16, R9, PT ;  /* 0x000000091000720c */ /* 0x000fe20003f04070 */
[C---:B------:R-:W-:Y:S02]  /*0af0*/  IMAD R10, R5.reuse, R12, R11 ;  /* 0x0000000c050a7224 */ /* 0x040fe400078e020b */
[----:B------:R-:W-:Y:S01]  /*0b00*/  IMAD.HI.U32 R4, R6, R13, RZ ;  /* 0x0000000d06047227 */ /* 0x000fe200078e00ff */
[----:B------:R-:W-:-:S02]  /*0b10*/  ISETP.GT.U32.AND P4, PT, R5, R8, PT ;  /* 0x000000080500720c */ /* 0x000fc40003f84070 */
[----:B------:R-:W-:Y:S01]  /*0b20*/  ISETP.GT.U32.AND P5, PT, R5, R10, PT ;  /* 0x0000000a0500720c */ /* 0x000fe20003fa4070 */
[----:B------:R-:W-:-:S04]  /*0b30*/  IMAD.MOV R4, RZ, RZ, -R4 ;  /* 0x000000ffff047224 */ /* 0x000fc800078e0a04 */
[----:B------:R-:W-:Y:S02]  /*0b40*/  IMAD R12, R5, R4, R13 ;  /* 0x00000004050c7224 */ /* 0x000fe400078e020d */
[----:B------:R-:W-:Y:S01]  /*0b50*/  @!P0 IMAD.IADD R9, R9, 0x1, -R16 ;  /* 0x0000000109098824 */ /* 0x000fe200078e0a10 */
[----:B------:R-:W-:Y:S01]  /*0b60*/  ISETP.GE.AND P0, PT, R28, RZ, PT ;  /* 0x000000ff1c00720c */ /* 0x000fe20003f06270 */
[----:B------:R-:W-:Y:S01]  /*0b70*/  IMAD.HI.U32 R4, R6, R14, RZ ;  /* 0x0000000e06047227 */ /* 0x000fe200078e00ff */
[----:B------:R-:W-:-:S03]  /*0b80*/  ISETP.GT.U32.AND P2, PT, R5, R12, PT ;  /* 0x0000000c0500720c */ /* 0x000fc60003f44070 */
[----:B------:R-:W-:Y:S02]  /*0b90*/  IMAD.MOV R11, RZ, RZ, -R4 ;  /* 0x000000ffff0b7224 */ /* 0x000fe400078e0a04 */
[----:B------:R-:W-:Y:S02]  /*0ba0*/  VIADD R13, R15, 0x6c ;  /* 0x0000006c0f0d7836 */ /* 0x000fe40000000000 */
[----:B------:R-:W-:Y:S01]  /*0bb0*/  @!P5 IMAD.IADD R10, R10, 0x1, -R5 ;  /* 0x000000010a0ad824 */ /* 0x000fe200078e0a05 */
[----:B------:R-:W-:Y:S01]  /*0bc0*/  ISETP.GE.AND P5, PT, R18, RZ, PT ;  /* 0x000000ff1200720c */ /* 0x000fe20003fa6270 */
[----:B------:R-:W-:Y:S01]  /*0bd0*/  IMAD.MOV.U32 R4, RZ, RZ, R9 ;  /* 0x000000ffff047224 */ /* 0x000fe200078e0009 */
[----:B------:R-:W-:Y:S01]  /*0be0*/  IABS R16, R13 ;  /* 0x0000000d00107213 */ /* 0x000fe20000000000 */
[----:B------:R-:W-:Y:S01]  /*0bf0*/  @!P4 IMAD.IADD R8, R8, 0x1, -R5 ;  /* 0x000000010808c824 */ /* 0x000fe200078e0a05 */
[C---:B------:R-:W-:Y:S01]  /*0c00*/  ISETP.GT.U32.AND P4, PT, R5.reuse, R10, PT ;  /* 0x0000000a0500720c */ /* 0x040fe20003f84070 */
[----:B------:R-:W-:-:S02]  /*0c10*/  IMAD R14, R5, R11, R14 ;  /* 0x0000000b050e7224 */ /* 0x000fc400078e020e */
[----:B------:R-:W-:Y:S01]  /*0c20*/  @!P0 IMAD.MOV R4, RZ, RZ, -R4 ;  /* 0x000000ffff048224 */ /* 0x000fe200078e0a04 */
[----:B------:R-:W-:Y:S01]  /*0c30*/  @!P3 LOP3.LUT R4, RZ, R36, RZ, 0x33, !PT ;  /* 0x00000024ff04b212 */ /* 0x000fe200078e33ff */
[----:B------:R-:W-:Y:S01]  /*0c40*/  IMAD.HI.U32 R7, R6, R16, RZ ;  /* 0x0000001006077227 */ /* 0x000fe200078e00ff */
[C---:B------:R-:W-:Y:S02]  /*0c50*/  ISETP.GT.U32.AND P6, PT, R5.reuse, R8, PT ;  /* 0x000000080500720c */ /* 0x040fe40003fc4070 */
[----:B------:R-:W-:Y:S01]  /*0c60*/  ISETP.GT.U32.AND P3, PT, R5, R14, PT ;  /* 0x0000000e0500720c */ /* 0x000fe20003f64070 */
[----:B------:R-:W-:Y:S02]  /*0c70*/  IMAD.MOV R7, RZ, RZ, -R7 ;  /* 0x000000ffff077224 */ /* 0x000fe400078e0a07 */
[--C-:B------:R-:W-:Y:S01]  /*0c80*/  @!P2 IMAD.IADD R12, R12, 0x1, -R5.reuse ;  /* 0x000000010c0ca824 */ /* 0x100fe200078e0a05 */
[----:B------:R-:W-:Y:S01]  /*0c90*/  ISETP.GE.AND P2, PT, R19, RZ, PT ;  /* 0x000000ff1300720c */ /* 0x000fe20003f46270 */
[----:B------:R-:W-:Y:S01]  /*0ca0*/  @!P4 IMAD.IADD R10, R10, 0x1, -R5 ;  /* 0x000000010a0ac824 */ /* 0x000fe200078e0a05 */
[----:B------:R-:W-:Y:S01]  /*0cb0*/  ISETP.GE.AND P4, PT, R13, RZ, PT ;  /* 0x000000ff0d00720c */ /* 0x000fe20003f86270 */
[C---:B------:R-:W-:Y:S01]  /*0cc0*/  IMAD R16, R5.reuse, R7, R16 ;  /* 0x0000000705107224 */ /* 0x040fe200078e0210 */
[----:B------:R-:W-:Y:S01]  /*0cd0*/  ISETP.GT.U32.AND P0, PT, R5, R12, PT ;  /* 0x0000000c0500720c */ /* 0x000fe20003f04070 */
[----:B------:R-:W-:-:S02]  /*0ce0*/  @!P5 IMAD.MOV R10, RZ, RZ, -R10 ;  /* 0x000000ffff0ad224 */ /* 0x000fc400078e0a0a */
[--C-:B------:R-:W-:Y:S01]  /*0cf0*/  @!P6 IMAD.IADD R8, R8, 0x1, -R5.reuse ;  /* 0x000000010808e824 */ /* 0x100fe200078e0a05 */
[----:B------:R-:W-:Y:S01]  /*0d00*/  ISETP.GT.U32.AND P5, PT, R5, R16, PT ;  /* 0x000000100500720c */ /* 0x000fe20003fa4070 */
[--C-:B------:R-:W-:Y:S01]  /*0d10*/  @!P3 IMAD.IADD R14, R14, 0x1, -R5.reuse ;  /* 0x000000010e0eb824 */ /* 0x100fe200078e0a05 */
[----:B------:R-:W-:Y:S01]  /*0d20*/  ISETP.GE.AND P6, PT, R20, RZ, PT ;  /* 0x000000ff1400720c */ /* 0x000fe20003fc6270 */
[----:B------:R-:W-:Y:S02]  /*0d30*/  @!P1 IMAD.MOV R8, RZ, RZ, -R8 ;  /* 0x000000ffff089224 */ /* 0x000fe400078e0a08 */
[----:B------:R-:W-:Y:S01]  /*0d40*/  VIADD R7, R15, 0x68 ;  /* 0x000000680f077836 */ /* 0x000fe20000000000 */
[----:B------:R-:W-:Y:S01]  /*0d50*/  ISETP.GT.U32.AND P1, PT, R5, R14, PT ;  /* 0x0000000e0500720c */ /* 0x000fe20003f24070 */
[C---:B------:R-:W-:Y:S02]  /*0d60*/  VIADD R9, R15.reuse, 0x64 ;  /* 0x000000640f097836 */ /* 0x040fe40000000000 */
[----:B------:R-:W-:Y:S01]  /*0d70*/  VIADD R13, R15, 0x5c ;  /* 0x0000005c0f0d7836 */ /* 0x000fe20000000000 */
[----:B------:R-:W-:Y:S01]  /*0d80*/  IABS R18, R7 ;  /* 0x0000000700127213 */ /* 0x000fe20000000000 */
[--C-:B------:R-:W-:Y:S01]  /*0d90*/  @!P0 IMAD.IADD R12, R12, 0x1, -R5.reuse ;  /* 0x000000010c0c8824 */ /* 0x100fe200078e0a05 */
[----:B------:R-:W-:Y:S01]  /*0da0*/  ISETP.GE.AND P0, PT, R7, RZ, PT ;  /* 0x000000ff0700720c */ /* 0x000fe20003f06270 */
[----:B------:R-:W-:Y:S01]  /*0db0*/  @!P5 IMAD.IADD R16, R16, 0x1, -R5 ;  /* 0x000000011010d824 */ /* 0x000fe200078e0a05 */
[----:B------:R-:W-:Y:S01]  /*0dc0*/  IABS R20, R9 ;  /* 0x0000000900147213 */ /* 0x000fe20000000000 */
[----:B------:R-:W-:Y:S01]  /*0dd0*/  IMAD.HI.U32 R7, R6, R18, RZ ;  /* 0x0000001206077227 */ /* 0x000fe200078e00ff */
[----:B------:R-:W-:-:S02]  /*0de0*/  IABS R24, R13 ;  /* 0x0000000d00187213 */ /* 0x000fc40000000000 */
[----:B------:R-:W-:Y:S01]  /*0df0*/  ISETP.GE.AND P3, PT, R9, RZ, PT ;  /* 0x000000ff0900720c */ /* 0x000fe20003f66270 */
[----:B------:R-:W-:Y:S01]  /*0e00*/  @!P1 IMAD.IADD R14, R14, 0x1, -R5 ;  /* 0x000000010e0e9824 */ /* 0x000fe200078e0a05 */
[----:B------:R-:W-:Y:S01]  /*0e10*/  ISETP.GE.AND P1, PT, R13, RZ, PT ;  /* 0x000000ff0d00720c */ /* 0x000fe20003f26270 */
[----:B------:R-:W-:Y:S01]  /*0e20*/  VIADD R11, R15, 0x60 ;  /* 0x000000600f0b7836 */ /* 0x000fe20000000000 */
[----:B------:R-:W-:Y:S01]  /*0e30*/  ISETP.GT.U32.AND P5, PT, R5, R16, PT ;  /* 0x000000100500720c */ /* 0x000fe20003fa4070 */
[----:B------:R-:W-:Y:S02]  /*0e40*/  IMAD.MOV R13, RZ, RZ, -R7 ;  /* 0x000000ffff0d7224 */ /* 0x000fe400078e0a07 */
[----:B------:R-:W-:Y:S01]  /*0e50*/  IMAD.HI.U32 R9, R6, R20, RZ ;  /* 0x0000001406097227 */ /* 0x000fe200078e00ff */
[----:B------:R-:W-:-:S03]  /*0e60*/  IABS R22, R11 ;  /* 0x0000000b00167213 */ /* 0x000fc60000000000 */
[C---:B------:R-:W-:Y:S02]  /*0e70*/  IMAD R18, R5.reuse, R13, R18 ;  /* 0x0000000d05127224 */ /* 0x040fe400078e0212 */
[----:B------:R-:W-:Y:S02]  /*0e80*/  IMAD.MOV R9, RZ, RZ, -R9 ;  /* 0x000000ffff097224 */ /* 0x000fe400078e0a09 */
[----:B------:R-:W-:Y:S01]  /*0e90*/  @!P6 IMAD.MOV R14, RZ, RZ, -R14 ;  /* 0x000000ffff0ee224 */ /* 0x000fe200078e0a0e */
[----:B------:R-:W-:Y:S01]  /*0ea0*/  ISETP.GT.U32.AND P6, PT, R5, R18, PT ;  /* 0x000000120500720c */ /* 0x000fe20003fc4070 */
[----:B------:R-:W-:-:S04]  /*0eb0*/  IMAD.HI.U32 R7, R6, R22, RZ ;  /* 0x0000001606077227 */ /* 0x000fc800078e00ff */
[C---:B------:R-:W-:Y:S02]  /*0ec0*/  IMAD R20, R5.reuse, R9, R20 ;  /* 0x0000000905147224 */ /* 0x040fe400078e0214 */
[----:B------:R-:W-:Y:S02]  /*0ed0*/  IMAD.MOV R7, RZ, RZ, -R7 ;  /* 0x000000ffff077224 */ /* 0x000fe400078e0a07 */
[--C-:B------:R-:W-:Y:S01]  /*0ee0*/  @!P5 IMAD.IADD R16, R16, 0x1, -R5.reuse ;  /* 0x000000011010d824 */ /* 0x100fe200078e0a05 */
[C---:B------:R-:W-:Y:S01]  /*0ef0*/  ISETP.GT.U32.AND P5, PT, R5.reuse, R20, PT ;  /* 0x000000140500720c */ /* 0x040fe20003fa4070 */
[----:B------:R-:W-:Y:S02]  /*0f00*/  IMAD R22, R5, R7, R22 ;  /* 0x0000000705167224 */ /* 0x000fe400078e0216 */
[----:B------:R-:W-:Y:S02]  /*0f10*/  VIADD R13, R15, 0x58 ;  /* 0x000000580f0d7836 */ /* 0x000fe40000000000 */
[----:B------:R-:W-:Y:S01]  /*0f20*/  @!P6 IMAD.IADD R18, R18, 0x1, -R5 ;  /* 0x000000011212e824 */ /* 0x000fe200078e0a05 */
[----:B------:R-:W-:Y:S01]  /*0f30*/  ISETP.GT.U32.AND P6, PT, R5, R22, PT ;  /* 0x000000160500720c */ /* 0x000fe20003fc4070 */
[----:B------:R-:W-:Y:S01]  /*0f40*/  @!P2 IMAD.MOV R12, RZ, RZ, -R12 ;  /* 0x000000ffff0ca224 */ /* 0x000fe200078e0a0c */
[----:B------:R-:W-:Y:S01]  /*0f50*/  IABS R26, R13 ;  /* 0x0000000d001a7213 */ /* 0x000fe20000000000 */
[----:B------:R-:W-:Y:S01]  /*0f60*/  VIADD R19, R15, 0x50 ;  /* 0x000000500f137836 */ /* 0x000fe20000000000 */
[----:B------:R-:W-:Y:S01]  /*0f70*/  ISETP.GE.AND P2, PT, R11, RZ, PT ;  /* 0x000000ff0b00720c */ /* 0x000fe20003f46270 */
[----:B------:R-:W-:-:S03]  /*0f80*/  IMAD.HI.U32 R11, R6, R24, RZ ;  /* 0x00000018060b7227 */ /* 0x000fc600078e00ff */
[----:B------:R-:W-:Y:S01]  /*0f90*/  IABS R38, R19 ;  /* 0x0000001300267213 */ /* 0x000fe20000000000 */
[----:B------:R-:W-:Y:S01]  /*0fa0*/  @!P5 IMAD.IADD R20, R20, 0x1, -R5 ;  /* 0x000000011414d824 */ /* 0x000fe200078e0a05 */
[----:B------:R-:W-:Y:S01]  /*0fb0*/  ISETP.GT.U32.AND P5, PT, R5, R18, PT ;  /* 0x000000120500720c */ /* 0x000fe20003fa4070 */
[----:B------:R-:W-:-:S04]  /*0fc0*/  IMAD.HI.U32 R7, R6, R26, RZ ;  /* 0x0000001a06077227 */ /* 0x000fc800078e00ff */
[----:B------:R-:W-:Y:S02]  /*0fd0*/  IMAD.MOV R7, RZ, RZ, -R7 ;  /* 0x000000ffff077224 */ /* 0x000fe400078e0a07 */
[----:B------:R-:W-:Y:S01]  /*0fe0*/  @!P6 IMAD.IADD R22, R22, 0x1, -R5 ;  /* 0x000000011616e824 */ /* 0x000fe200078e0a05 */
[C---:B------:R-:W-:Y:S01]  /*0ff0*/  ISETP.GT.U32.AND P6, PT, R5.reuse, R20, PT ;  /* 0x000000140500720c */ /* 0x040fe20003fc4070 */
[----:B------:R-:W-:Y:S02]  /*1000*/  IMAD R26, R5, R7, R26 ;  /* 0x00000007051a7224 */ /* 0x000fe400078e021a */
[----:B------:R-:W-:-:S04]  /*1010*/  IMAD.HI.U32 R7, R6, R32, RZ ;  /* 0x0000002006077227 */ /* 0x000fc800078e00ff */
[----:B------:R-:W-:Y:S02]  /*1020*/  IMAD.MOV R7, RZ, RZ, -R7 ;  /* 0x000000ffff077224 */ /* 0x000fe400078e0a07 */
[--C-:B------:R-:W-:Y:S02]  /*1030*/  @!P5 IMAD.IADD R18, R18, 0x1, -R5.reuse ;  /* 0x000000011212d824 */ /* 0x100fe400078e0a05 */
[C---:B------:R-:W-:Y:S02]  /*1040*/  IMAD R32, R5.reuse, R7, R32 ;  /* 0x0000000705207224 */ /* 0x040fe400078e0220 */
[----:B------:R-:W-:Y:S01]  /*1050*/  @!P0 IMAD.MOV R18, RZ, RZ, -R18 ;  /* 0x000000ffff128224 */ /* 0x000fe200078e0a12 */
[C---:B------:R-:W-:Y:S01]  /*1060*/  ISETP.GT.U32.AND P0, PT, R5.reuse, R26, PT ;  /* 0x0000001a0500720c */ /* 0x040fe20003f04070 */
[----:B------:R-:W-:Y:S01]  /*1070*/  @!P6 IMAD.IADD R20, R20, 0x1, -R5 ;  /* 0x000000011414e824 */ /* 0x000fe200078e0a05 */
[----:B------:R-:W-:Y:S01]  /*1080*/  ISETP.GT.U32.AND P6, PT, R5, R32, PT ;  /* 0x000000200500720c */ /* 0x000fe20003fc4070 */
[----:B------:R-:W-:-:S02]  /*1090*/  IMAD.MOV R11, RZ, RZ, -R11 ;  /* 0x000000ffff0b7224 */ /* 0x000fc400078e0a0b */
[----:B------:R-:W-:Y:S01]  /*10a0*/  @!P4 IMAD.MOV R16, RZ, RZ, -R16 ;  /* 0x000000ffff10c224 */ /* 0x000fe200078e0a10 */
[C---:B------:R-:W-:Y:S01]  /*10b0*/  ISETP.GT.U32.AND P4, PT, R5.reuse, R22, PT ;  /* 0x000000160500720c */ /* 0x040fe20003f84070 */
[----:B------:R-:W-:Y:S02]  /*10c0*/  IMAD R24, R5, R11, R24 ;  /* 0x0000000b05187224 */ /* 0x000fe400078e0218 */
[----:B------:R-:W-:-:S03]  /*10d0*/  IMAD.HI.U32 R9, R6, R38, RZ ;  /* 0x0000002606097227 */ /* 0x000fc600078e00ff */
[C---:B------:R-:W-:Y:S01]  /*10e0*/  ISETP.GT.U32.AND P5, PT, R5.reuse, R24, PT ;  /* 0x000000180500720c */ /* 0x040fe20003fa4070 */
[--C-:B------:R-:W-:Y:S02]  /*10f0*/  @!P0 IMAD.IADD R26, R26, 0x1, -R5.reuse ;  /* 0x000000011a1a8824 */ /* 0x100fe400078e0a05 */
[----:B------:R-:W-:Y:S02]  /*1100*/  @!P6 IMAD.IADD R32, R32, 0x1, -R5 ;  /* 0x000000012020e824 */ /* 0x000fe400078e0a05 */
[----:B------:R-:W-:Y:S01]  /*1110*/  IMAD.HI.U32 R7, R6, R42, RZ ;  /* 0x0000002a06077227 */ /* 0x000fe200078e00ff */
[----:B------:R-:W-:-:S03]  /*1120*/  ISETP.GT.U32.AND P6, PT, R5, R26, PT ;  /* 0x0000001a0500720c */ /* 0x000fc60003fc4070 */
[----:B------:R-:W-:Y:S02]  /*1130*/  IMAD.MOV R9, RZ, RZ, -R9 ;  /* 0x000000ffff097224 */ /* 0x000fe400078e0a09 */
[----:B------:R-:W-:Y:S02]  /*1140*/  IMAD.MOV R7, RZ, RZ, -R7 ;  /* 0x000000ffff077224 */ /* 0x000fe400078e0a07 */
[C---:B------:R-:W-:Y:S02]  /*1150*/  IMAD R38, R5.reuse, R9, R38 ;  /* 0x0000000905267224 */ /* 0x040fe400078e0226 */
[----:B------:R-:W-:Y:S02]  /*1160*/  IMAD R42, R5, R7, R42 ;  /* 0x00000007052a7224 */ /* 0x000fe400078e022a */
[----:B------:R-:W-:-:S04]  /*1170*/  IMAD.HI.U32 R11, R6, R40, RZ ;  /* 0x00000028060b7227 */ /* 0x000fc800078e00ff */
[--C-:B------:R-:W-:Y:S01]  /*1180*/  @!P4 IMAD.IADD R22, R22, 0x1, -R5.reuse ;  /* 0x000000011616c824 */ /* 0x100fe200078e0a05 */
[C---:B------:R-:W-:Y:S01]  /*1190*/  ISETP.GT.U32.AND P4, PT, R5.reuse, R38, PT ;  /* 0x000000260500720c */ /* 0x040fe20003f84070 */
[----:B------:R-:W-:Y:S01]  /*11a0*/  @!P6 IMAD.IADD R26, R26, 0x1, -R5 ;  /* 0x000000011a1ae824 */ /* 0x000fe200078e0a05 */
[----:B------:R-:W-:Y:S01]  /*11b0*/  ISETP.GT.U32.AND P6, PT, R5, R42, PT ;  /* 0x0000002a0500720c */ /* 0x000fe20003fc4070 */
[----:B------:R-:W-:Y:S02]  /*11c0*/  IMAD.MOV R11, RZ, RZ, -R11 ;  /* 0x000000ffff0b7224 */ /* 0x000fe400078e0a0b */
[--C-:B------:R-:W-:Y:S01]  /*11d0*/  @!P5 IMAD.IADD R24, R24, 0x1, -R5.reuse ;  /* 0x000000011818d824 */ /* 0x100fe200078e0a05 */
[----:B------:R-:W-:Y:S01]  /*11e0*/  ISETP.GE.AND P5, PT, R13, RZ, PT ;  /* 0x000000ff0d00720c */ /* 0x000fe20003fa6270 */
[----:B------:R-:W-:Y:S02]  /*11f0*/  VIADD R13, R15, 0x44 ;  /* 0x000000440f0d7836 */ /* 0x000fe40000000000 */
[C---:B------:R-:W-:Y:S01]  /*1200*/  IMAD R40, R5.reuse, R11, R40 ;  /* 0x0000000b05287224 */ /* 0x040fe200078e0228 */
[C---:B------:R-:W-:Y:S01]  /*1210*/  ISETP.GT.U32.AND P0, PT, R5.reuse, R24, PT ;  /* 0x000000180500720c */ /* 0x040fe20003f04070 */
[----:B------:R-:W-:Y:S01]  /*1220*/  @!P3 IMAD.MOV R20, RZ, RZ, -R20 ;  /* 0x000000ffff14b224 */ /* 0x000fe200078e0a14 */
[----:B------:R-:W-:Y:S01]  /*1230*/  IABS R44, R13 ;  /* 0x0000000d002c7213 */ /* 0x000fe20000000000 */
[----:B------:R-:W-:Y:S01]  /*1240*/  @!P2 IMAD.MOV R22, RZ, RZ, -R22 ;  /* 0x000000ffff16a224 */ /* 0x000fe200078e0a16 */
[C---:B------:R-:W-:Y:S01]  /*1250*/  ISETP.GT.U32.AND P3, PT, R5.reuse, R32, PT ;  /* 0x000000200500720c */ /* 0x040fe20003f64070 */
[--C-:B------:R-:W-:Y:S01]  /*1260*/  @!P4 IMAD.IADD R38, R38, 0x1, -R5.reuse ;  /* 0x000000012626c824 */ /* 0x100fe200078e0a05 */
[C---:B------:R-:W-:Y:S01]  /*1270*/  ISETP.GT.U32.AND P2, PT, R5.reuse, R40, PT ;  /* 0x000000280500720c */ /* 0x040fe20003f44070 */
[----:B------:R-:W-:Y:S01]  /*1280*/  @!P6 IMAD.IADD R42, R42, 0x1, -R5 ;  /* 0x000000012a2ae824 */ /* 0x000fe200078e0a05 */
[----:B------:R-:W-:Y:S01]  /*1290*/  IABS R11, R25 ;  /* 0x00000019000b7213 */ /* 0x000fe20000000000 */
[----:B------:R-:W-:Y:S01]  /*12a0*/  IMAD.HI.U32 R7, R6, R44, RZ ;  /* 0x0000002c06077227 */ /* 0x000fe200078e00ff */
[----:B------:R-:W-:-:S02]  /*12b0*/  ISETP.GT.U32.AND P4, PT, R5, R38, PT ;  /* 0x000000260500720c */ /* 0x000fc40003f84070 */
[----:B------:R-:W-:Y:S01]  /*12c0*/  ISETP.GT.U32.AND P6, PT, R5, R42, PT ;  /* 0x0000002a0500720c */ /* 0x000fe20003fc4070 */
[----:B------:R-:W-:Y:S02]  /*12d0*/  IMAD.MOV R9, RZ, RZ, -R7 ;  /* 0x000000ffff097224 */ /* 0x000fe400078e0a07 */
[----:B------:R-:W-:-:S04]  /*12e0*/  IMAD.HI.U32 R7, R6, R11, RZ ;  /* 0x0000000b06077227 */ /* 0x000fc800078e00ff */
[--C-:B------:R-:W-:Y:S01]  /*12f0*/  @!P3 IMAD.IADD R32, R32, 0x1, -R5.reuse ;  /* 0x000000012020b824 */ /* 0x100fe200078e0a05 */
[----:B------:R-:W-:Y:S01]  /*1300*/  ISETP.GE.AND P3, PT, R19, RZ, PT ;  /* 0x000000ff1300720c */ /* 0x000fe20003f66270 */
[--C-:B------:R-:W-:Y:S01]  /*1310*/  @!P0 IMAD.IADD R24, R24, 0x1, -R5.reuse ;  /* 0x0000000118188824 */ /* 0x100fe200078e0a05 */
[----:B------:R-:W-:Y:S01]  /*1320*/  ISETP.GE.AND P0, PT, R17, RZ, PT ;  /* 0x000000ff1100720c */ /* 0x000fe20003f06270 */
[----:B------:R-:W-:Y:S01]  /*1330*/  @!P2 IMAD.IADD R40, R40, 0x1, -R5 ;  /* 0x000000012828a824 */ /* 0x000fe200078e0a05 */
[----:B------:R-:W-:Y:S01]  /*1340*/  ISETP.GE.AND P2, PT, R23, RZ, PT ;  /* 0x000000ff1700720c */ /* 0x000fe20003f46270 */
[----:B------:R-:W-:Y:S02]  /*1350*/  IMAD R44, R5, R9, R44 ;  /* 0x00000009052c7224 */ /* 0x000fe400078e022c */
[----:B------:R-:W-:Y:S02]  /*1360*/  IMAD.MOV R46, RZ, RZ, -R7 ;  /* 0x000000ffff2e7224 */ /* 0x000fe400078e0a07 */
[----:B------:R-:W-:-:S02]  /*1370*/  IMAD.MOV.U32 R36, RZ, RZ, R32 ;  /* 0x000000ffff247224 */ /* 0x000fc400078e0020 */
[----:B------:R-:W-:Y:S01]  /*1380*/  @!P1 IMAD.MOV R24, RZ, RZ, -R24 ;  /* 0x000000ffff189224 */ /* 0x000fe200078e0a18 */
[C---:B------:R-:W-:Y:S01]  /*1390*/  ISETP.GT.U32.AND P1, PT, R5.reuse, R40, PT ;  /* 0x000000280500720c */ /* 0x040fe20003f24070 */
[----:B------:R-:W-:Y:S01]  /*13a0*/  @!P5 IMAD.MOV R26, RZ, RZ, -R26 ;  /* 0x000000ffff1ad224 */ /* 0x000fe200078e0a1a */
[C---:B------:R-:W-:Y:S01]  /*13b0*/  ISETP.GT.U32.AND P5, PT, R5.reuse, R44, PT ;  /* 0x0000002c0500720c */ /* 0x040fe20003fa4070 */
[----:B------:R-:W-:Y:S02]  /*13c0*/  IMAD R32, R5, R46, R11 ;  /* 0x0000002e05207224 */ /* 0x000fe400078e020b */
[--C-:B------:R-:W-:Y:S01]  /*13d0*/  @!P4 IMAD.IADD R38, R38, 0x1, -R5.reuse ;  /* 0x000000012626c824 */ /* 0x100fe200078e0a05 */
[----:B------:R-:W-:Y:S01]  /*13e0*/  ISETP.GE.AND P4, PT, R21, RZ, PT ;  /* 0x000000ff1500720c */ /* 0x000fe20003f86270 */
[----:B------:R-:W-:Y:S01]  /*13f0*/  @!P6 IMAD.IADD R42, R42, 0x1, -R5 ;  /* 0x000000012a2ae824 */ /* 0x000fe200078e0a05 */
[----:B------:R-:W-:Y:S01]  /*1400*/  ISETP.GT.U32.AND P6, PT, R5, R32, PT ;  /* 0x000000200500720c */ /* 0x000fe20003fc4070 */
[----:B------:R-:W-:-:S02]  /*1410*/  VIADD R7, R15, 0x3c ;  /* 0x0000003c0f077836 */ /* 0x000fc40000000000 */
[----:B------:R-:W-:Y:S02]  /*1420*/  VIADD R9, R15, 0x38 ;  /* 0x000000380f097836 */ /* 0x000fe40000000000 */
[--C-:B------:R-:W-:Y:S01]  /*1430*/  @!P1 IMAD.IADD R40, R40, 0x1, -R5.reuse ;  /* 0x0000000128289824 */ /* 0x100fe200078e0a05 */
[----:B------:R-:W-:Y:S01]  /*1440*/  IABS R48, R7 ;  /* 0x0000000700307213 */ /* 0x000fe20000000000 */
[--C-:B------:R-:W-:Y:S01]  /*1450*/  @!P5 IMAD.IADD R44, R44, 0x1, -R5.reuse ;  /* 0x000000012c2cd824 */ /* 0x100fe200078e0a05 */
[----:B------:R-:W-:Y:S01]  /*1460*/  ISETP.GE.AND P1, PT, R7, RZ, PT ;  /* 0x000000ff0700720c */ /* 0x000fe20003f26270 */
[----:B------:R-:W-:Y:S01]  /*1470*/  VIADD R11, R15, 0x34 ;  /* 0x000000340f0b7836 */ /* 0x000fe20000000000 */
[----:B------:R-:W-:Y:S01]  /*1480*/  IABS R50, R9 ;  /* 0x0000000900327213 */ /* 0x000fe20000000000 */
[----:B------:R-:W-:Y:S01]  /*1490*/  @!P4 IMAD.MOV R40, RZ, RZ, -R40 ;  /* 0x000000ffff28c224 */ /* 0x000fe200078e0a28 */
[----:B------:R-:W-:Y:S01]  /*14a0*/  ISETP.GT.U32.AND P4, PT, R5, R44, PT ;  /* 0x0000002c0500720c */ /* 0x000fe20003f84070 */
[----:B------:R-:W-:Y:S01]  /*14b0*/  @!P6 IMAD.IADD R32, R32, 0x1, -R5 ;  /* 0x000000012020e824 */ /* 0x000fe200078e0a05 */
[----:B------:R-:W-:Y:S01]  /*14c0*/  ISETP.GE.AND P5, PT, R9, RZ, PT ;  /* 0x000000ff0900720c */ /* 0x000fe20003fa6270 */
[----:B------:R-:W-:Y:S01]  /*14d0*/  IMAD.HI.U32 R7, R6, R48, RZ ;  /* 0x0000003006077227 */ /* 0x000fe200078e00ff */
[----:B------:R-:W-:-:S02]  /*14e0*/  IABS R52, R11 ;  /* 0x0000000b00347213 */ /* 0x000fc40000000000 */
[----:B------:R-:W-:Y:S01]  /*14f0*/  ISETP.GT.U32.AND P6, PT, R5, R32, PT ;  /* 0x000000200500720c */ /* 0x000fe20003fc4070 */
[----:B------:R-:W-:-:S04]  /*1500*/  IMAD.HI.U32 R9, R6, R50, RZ ;  /* 0x0000003206097227 */ /* 0x000fc800078e00ff */
[----:B------:R-:W-:Y:S02]  /*1510*/  IMAD.MOV R7, RZ, RZ, -R7 ;  /* 0x000000ffff077224 */ /* 0x000fe400078e0a07 */
[----:B------:R-:W-:Y:S01]  /*1520*/  @!P0 IMAD.MOV R36, RZ, RZ, -R36 ;  /* 0x000000ffff248224 */ /* 0x000fe200078e0a24 */
[----:B------:R-:W-:Y:S01]  /*1530*/  ISETP.GE.AND P0, PT, R13, RZ, PT ;  /* 0x000000ff0d00720c */ /* 0x000fe20003f06270 */
[----:B------:R-:W-:Y:S02]  /*1540*/  VIADD R13, R15, 0x30 ;  /* 0x000000300f0d7836 */ /* 0x000fe40000000000 */
[----:B------:R-:W-:Y:S02]  /*1550*/  IMAD.MOV R9, RZ, RZ, -R9 ;  /* 0x000000ffff097224 */ /* 0x000fe400078e0a09 */
[C---:B------:R-:W-:Y:S01]  /*1560*/  IMAD R48, R5.reuse, R7, R48 ;  /* 0x0000000705307224 */ /* 0x040fe200078e0230 */
[----:B------:R-:W-:Y:S01]  /*1570*/  IABS R54, R13 ;  /* 0x0000000d00367213 */ /* 0x000fe20000000000 */
[----:B------:R-:W-:-:S02]  /*1580*/  IMAD R50, R5, R9, R50 ;  /* 0x0000000905327224 */ /* 0x000fc400078e0232 */
[----:B------:R-:W-:Y:S01]  /*1590*/  @!P4 IMAD.IADD R44, R44, 0x1, -R5 ;  /* 0x000000012c2cc824 */ /* 0x000fe200078e0a05 */
[----:B------:R-:W-:Y:S01]  /*15a0*/  ISETP.GT.U32.AND P4, PT, R5, R48, PT ;  /* 0x000000300500720c */ /* 0x000fe20003f84070 */
[----:B------:R-:W-:-:S04]  /*15b0*/  IMAD.HI.U32 R7, R6, R52, RZ ;  /* 0x0000003406077227 */ /* 0x000fc800078e00ff */
[----:B------:R-:W-:Y:S01]  /*15c0*/  @!P6 IMAD.IADD R32, R32, 0x1, -R5 ;  /* 0x000000012020e824 */ /* 0x000fe200078e0a05 */
[----:B------:R-:W-:Y:S01]  /*15d0*/  ISETP.GT.U32.AND P6, PT, R5, R50, PT ;  /* 0x000000320500720c */ /* 0x000fe20003fc4070 */
[----:B------:R-:W-:-:S04]  /*15e0*/  IMAD.HI.U32 R9, R6, R54, RZ ;  /* 0x0000003606097227 */ /* 0x000fc800078e00ff */
[----:B------:R-:W-:Y:S02]  /*15f0*/  IMAD.MOV R7, RZ, RZ, -R7 ;  /* 0x000000ffff077224 */ /* 0x000fe400078e0a07 */
[----:B------:R-:W-:Y:S02]  /*1600*/  IMAD.MOV R9, RZ, RZ, -R9 ;  /* 0x000000ffff097224 */ /* 0x000fe400078e0a09 */
[----:B------:R-:W-:Y:S02]  /*1610*/  IMAD R52, R5, R7, R52 ;  /* 0x0000000705347224 */ /* 0x000fe400078e0234 */
[----:B------:R-:W-:Y:S02]  /*1620*/  VIADD R17, R15, 0x2c ;  /* 0x0000002c0f117836 */ /* 0x000fe40000000000 */
[C---:B------:R-:W-:Y:S02]  /*1630*/  IMAD R54, R5.reuse, R9, R54 ;  /* 0x0000000905367224 */ /* 0x040fe400078e0236 */
[--C-:B------:R-:W-:Y:S01]  /*1640*/  @!P4 IMAD.IADD R48, R48, 0x1, -R5.reuse ;  /* 0x000000013030c824 */ /* 0x100fe200078e0a05 */
[----:B------:R-:W-:Y:S01]  /*1650*/  ISETP.GT.U32.AND P4, PT, R5, R52, PT ;  /* 0x000000340500720c */ /* 0x000fe20003f84070 */
[----:B------:R-:W-:Y:S01]  /*1660*/  @!P6 IMAD.IADD R50, R50, 0x1, -R5 ;  /* 0x000000013232e824 */ /* 0x000fe200078e0a05 */
[----:B------:R-:W-:Y:S01]  /*1670*/  IABS R56, R17 ;  /* 0x0000001100387213 */ /* 0x000fe20000000000 */
[----:B------:R-:W-:Y:S01]  /*1680*/  VIADD R19, R15, 0x28 ;  /* 0x000000280f137836 */ /* 0x000fe20000000000 */
[----:B------:R-:W-:Y:S01]  /*1690*/  ISETP.GT.U32.AND P6, PT, R5, R54, PT ;  /* 0x000000360500720c */ /* 0x000fe20003fc4070 */
[----:B------:R-:W-:-:S02]  /*16a0*/  VIADD R21, R15, 0x24 ;  /* 0x000000240f157836 */ /* 0x000fc40000000000 */
[----:B------:R-:W-:Y:S01]  /*16b0*/  IMAD.HI.U32 R7, R6, R56, RZ ;  /* 0x0000003806077227 */ /* 0x000fe200078e00ff */
[----:B------:R-:W-:Y:S02]  /*16c0*/  IABS R58, R19 ;  /* 0x00000013003a7213 */ /* 0x000fe40000000000 */
[----:B------:R-:W-:Y:S01]  /*16d0*/  IABS R60, R21 ;  /* 0x00000015003c7213 */ /* 0x000fe20000000000 */
[----:B------:R-:W-:Y:S01]  /*16e0*/  @!P2 IMAD.MOV R42, RZ, RZ, -R42 ;  /* 0x000000ffff2aa224 */ /* 0x000fe200078e0a2a */
[C---:B------:R-:W-:Y:S01]  /*16f0*/  ISETP.GT.U32.AND P2, PT, R5.reuse, R50, PT ;  /* 0x000000320500720c */ /* 0x040fe20003f44070 */
[----:B------:R-:W-:Y:S02]  /*1700*/  IMAD.MOV R9, RZ, RZ, -R7 ;  /* 0x000000ffff097224 */ /* 0x000fe400078e0a07 */
[----:B------:R-:W-:Y:S01]  /*1710*/  @!P4 IMAD.IADD R52, R52, 0x1, -R5 ;  /* 0x000000013434c824 */ /* 0x000fe200078e0a05 */
[----:B------:R-:W-:Y:S01]  /*1720*/  ISETP.GT.U32.AND P4, PT, R5, R48, PT ;  /* 0x000000300500720c */ /* 0x000fe20003f84070 */
[----:B------:R-:W-:-:S04]  /*1730*/  IMAD.HI.U32 R7, R6, R58, RZ ;  /* 0x0000003a06077227 */ /* 0x000fc800078e00ff */
[----:B------:R-:W-:Y:S01]  /*1740*/  @!P6 IMAD.IADD R54, R54, 0x1, -R5 ;  /* 0x000000013636e824 */ /* 0x000fe200078e0a05 */
[----:B------:R-:W-:Y:S01]  /*1750*/  ISETP.GT.U32.AND P6, PT, R5, R52, PT ;  /* 0x000000340500720c */ /* 0x000fe20003fc4070 */
[----:B------:R-:W-:Y:S02]  /*1760*/  VIADD R23, R15, 0x20 ;  /* 0x000000200f177836 */ /* 0x000fe40000000000 */
[----:B------:R-:W-:Y:S02]  /*1770*/  IMAD R56, R5, R9, R56 ;  /* 0x0000000905387224 */ /* 0x000fe400078e0238 */
[----:B------:R-:W-:Y:S01]  /*1780*/  IMAD.MOV R7, RZ, RZ, -R7 ;  /* 0x000000ffff077224 */ /* 0x000fe200078e0a07 */
[----:B------:R-:W-:Y:S01]  /*1790*/  IABS R62, R23 ;  /* 0x00000017003e7213 */ /* 0x000fe20000000000 */
[----:B------:R-:W-:-:S04]  /*17a0*/  IMAD.HI.U32 R9, R6, R60, RZ ;  /* 0x0000003c06097227 */ /* 0x000fc800078e00ff */
[C---:B------:R-:W-:Y:S02]  /*17b0*/  IMAD R58, R5.reuse, R7, R58 ;  /* 0x00000007053a7224 */ /* 0x040fe400078e023a */
[----:B------:R-:W-:Y:S02]  /*17c0*/  IMAD.MOV R9, RZ, RZ, -R9 ;  /* 0x000000ffff097224 */ /* 0x000fe400078e0a09 */
[----:B------:R-:W-:Y:S01]  /*17d0*/  @!P2 IMAD.IADD R50, R50, 0x1, -R5 ;  /* 0x000000013232a824 */ /* 0x000fe200078e0a05 */
[----:B------:R-:W-:Y:S01]  /*17e0*/  ISETP.GT.U32.AND P2, PT, R5, R58, PT ;  /* 0x0000003a0500720c */ /* 0x000fe20003f44070 */
[----:B------:R-:W-:Y:S01]  /*17f0*/  @!P3 IMAD.MOV R38, RZ, RZ, -R38 ;  /* 0x000000ffff26b224 */ /* 0x000fe200078e0a26 */
[----:B------:R-:W-:Y:S01]  /*1800*/  ISETP.GE.AND P3, PT, R25, RZ, PT ;  /* 0x000000ff1900720c */ /* 0x000fe20003f66270 */
[----:B------:R-:W-:Y:S02]  /*1810*/  IMAD R60, R5, R9, R60 ;  /* 0x00000009053c7224 */ /* 0x000fe400078e023c */
[----:B------:R-:W-:-:S04]  /*1820*/  IMAD.HI.U32 R7, R6, R62, RZ ;  /* 0x0000003e06077227 */ /* 0x000fc800078e00ff */
[----:B------:R-:W-:Y:S02]  /*1830*/  VIADD R25, R15, 0x1c ;  /* 0x0000001c0f197836 */ /* 0x000fe40000000000 */
[----:B------:R-:W-:Y:S01]  /*1840*/  @!P6 IMAD.IADD R52, R52, 0x1, -R5 ;  /* 0x000000013434e824 */ /* 0x000fe200078e0a05 */
[C---:B------:R-:W-:Y:S01]  /*1850*/  ISETP.GT.U32.AND P6, PT, R5.reuse, R60, PT ;  /* 0x0000003c0500720c */ /* 0x040fe20003fc4070 */
[----:B------:R-:W-:Y:S01]  /*1860*/  IMAD.MOV R9, RZ, RZ, -R7 ;  /* 0x000000ffff097224 */ /* 0x000fe200078e0a07 */
[----:B------:R-:W-:Y:S01]  /*1870*/  IABS R64, R25 ;  /* 0x0000001900407213 */ /* 0x000fe20000000000 */
[----:B------:R-:W-:Y:S01]  /*1880*/  @!P0 IMAD.MOV R44, RZ, RZ, -R44 ;  /* 0x000000ffff2c8224 */ /* 0x000fe200078e0a2c */
[C---:B------:R-:W-:Y:S01]  /*1890*/  ISETP.GT.U32.AND P0, PT, R5.reuse, R54, PT ;  /* 0x000000360500720c */ /* 0x040fe20003f04070 */
[----:B------:R-:W-:Y:S02]  /*18a0*/  IMAD R62, R5, R9, R62 ;  /* 0x00000009053e7224 */ /* 0x000fe400078e023e */
[----:B------:R-:W-:-:S04]  /*18b0*/  IMAD.HI.U32 R7, R6, R64, RZ ;  /* 0x0000004006077227 */ /* 0x000fc800078e00ff */
[----:B------:R-:W-:Y:S01]  /*18c0*/  @!P2 IMAD.IADD R58, R58, 0x1, -R5 ;  /* 0x000000013a3aa824 */ /* 0x000fe200078e0a05 */
[----:B------:R-:W-:Y:S01]  /*18d0*/  ISETP.GT.U32.AND P2, PT, R5, R62, PT ;  /* 0x0000003e0500720c */ /* 0x000fe20003f44070 */
[----:B------:R-:W-:Y:S02]  /*18e0*/  IMAD.MOV R7, RZ, RZ, -R7 ;  /* 0x000000ffff077224 */ /* 0x000fe400078e0a07 */
[----:B------:R-:W-:Y:S01]  /*18f0*/  @!P6 IMAD.IADD R60, R60, 0x1, -R5 ;  /* 0x000000013c3ce824 */ /* 0x000fe200078e0a05 */
[----:B------:R-:W-:Y:S01]  /*1900*/  ISETP.GE.AND P6, PT, R17, RZ, PT ;  /* 0x000000ff1100720c */ /* 0x000fe20003fc6270 */
[----:B------:R-:W-:Y:S02]  /*1910*/  IMAD R64, R5, R7, R64 ;  /* 0x0000000705407224 */ /* 0x000fe400078e0240 */
[----:B------:R-:W-:Y:S02]  /*1920*/  VIADD R17, R15, 0x14 ;  /* 0x000000140f117836 */ /* 0x000fe40000000000 */
[----:B------:R-:W-:-:S03]  /*1930*/  IMAD.HI.U32 R7, R6, R66, RZ ;  /* 0x0000004206077227 */ /* 0x000fc600078e00ff */
[----:B------:R-:W-:Y:S01]  /*1940*/  IABS R68, R17 ;  /* 0x0000001100447213 */ /* 0x000fe20000000000 */
[----:B------:R-:W-:Y:S01]  /*1950*/  @!P0 IMAD.IADD R54, R54, 0x1, -R5 ;  /* 0x0000000136368824 */ /* 0x000fe200078e0a05 */
[----:B------:R-:W-:Y:S01]  /*1960*/  ISETP.GE.AND P0, PT, R11, RZ, PT ;  /* 0x000000ff0b00720c */ /* 0x000fe20003f06270 */
[----:B------:R-:W-:Y:S02]  /*1970*/  IMAD.MOV R7, RZ, RZ, -R7 ;  /* 0x000000ffff077224 */ /* 0x000fe400078e0a07 */
[----:B------:R-:W-:Y:S01]  /*1980*/  @!P2 IMAD.IADD R62, R62, 0x1, -R5 ;  /* 0x000000013e3ea824 */ /* 0x000fe200078e0a05 */
[C---:B------:R-:W-:Y:S01]  /*1990*/  ISETP.GT.U32.AND P2, PT, R5.reuse, R64, PT ;  /* 0x000000400500720c */ /* 0x040fe20003f44070 */
[----:B------:R-:W-:Y:S02]  /*19a0*/  IMAD R66, R5, R7, R66 ;  /* 0x0000000705427224 */ /* 0x000fe400078e0242 */
[----:B------:R-:W-:-:S04]  /*19b0*/  IMAD.HI.U32 R7, R6, R68, RZ ;  /* 0x0000004406077227 */ /* 0x000fc800078e00ff */
[----:B------:R-:W-:Y:S01]  /*19c0*/  @!P4 IMAD.IADD R48, R48, 0x1, -R5 ;  /* 0x000000013030c824 */ /* 0x000fe200078e0a05 */
[C---:B------:R-:W-:Y:S01]  /*19d0*/  ISETP.GT.U32.AND P4, PT, R5.reuse, R56, PT ;  /* 0x000000380500720c */ /* 0x040fe20003f84070 */
[----:B------:R-:W-:Y:S02]  /*19e0*/  IMAD.MOV R7, RZ, RZ, -R7 ;  /* 0x000000ffff077224 */ /* 0x000fe400078e0a07 */
        /* <DEDUP_REMOVED lines=10> */
[----:B------:R-:W-:-:S04]  /*1a90*/  IMAD.HI.U32 R9, R6, R70, RZ ;  /* 0x0000004606097227 */ /* 0x000fc800078e00ff */
[----:B------:R-:W-:Y:S01]  /*1aa0*/  @!P0 IMAD.IADD R62, R62, 0x1, -R5 ;  /* 0x000000013e3e8824 */ /* 0x000fe200078e0a05 */
[C---:B------:R-:W-:Y:S01]  /*1ab0*/  ISETP.GT.U32.AND P0, PT, R5.reuse, R78, PT ;  /* 0x0000004e0500720c */ /* 0x040fe20003f04070 */
[----:B------:R-:W-:Y:S02]  /*1ac0*/  IMAD.MOV R9, RZ, RZ, -R9 ;  /* 0x000000ffff097224 */ /* 0x000fe400078e0a09 */
[----:B------:R-:W-:Y:S01]  /*1ad0*/  @!P2 IMAD.IADD R66, R66, 0x1, -R5 ;  /* 0x000000014242a824 */ /* 0x000fe200078e0a05 */
[C---:B------:R-:W-:Y:S01]  /*1ae0*/  ISETP.GT.U32.AND P2, PT, R5.reuse, R56, PT ;  /* 0x000000380500720c */ /* 0x040fe20003f44070 */
[----:B------:R-:W-:Y:S01]  /*1af0*/  @!P1 IMAD.MOV R48, RZ, RZ, -R48 ;  /* 0x000000ffff309224 */ /* 0x000fe200078e0a30 */
[C---:B------:R-:W-:Y:S01]  /*1b00*/  ISETP.GT.U32.AND P1, PT, R5.reuse, R58, PT ;  /* 0x0000003a0500720c */ /* 0x040fe20003f24070 */
[----:B------:R-:W-:Y:S02]  /*1b10*/  IMAD R70, R5, R9, R70 ;  /* 0x0000000905467224 */ /* 0x000fe400078e0246 */
[----:B------:R-:W-:-:S02]  /*1b20*/  VIADD R9, R15, 0x4 ;  /* 0x000000040f097836 */ /* 0x000fc40000000000 */
[----:B------:R-:W-:Y:S02]  /*1b30*/  IMAD.MOV.U32 R46, RZ, RZ, R32 ;  /* 0x000000ffff2e7224 */ /* 0x000fe400078e0020 */
[----:B------:R-:W-:Y:S01]  /*1b40*/  @!P4 IMAD.MOV R54, RZ, RZ, -R54 ;  /* 0x000000ffff36c224 */ /* 0x000fe200078e0a36 */
[----:B------:R-:W-:Y:S01]  /*1b50*/  IABS R76, R9 ;  /* 0x00000009004c7213 */ /* 0x000fe20000000000 */
[----:B------:R-:W-:Y:S01]  /*1b60*/  @!P3 IMAD.MOV R46, RZ, RZ, -R46 ;  /* 0x000000ffff2eb224 */ /* 0x000fe200078e0a2e */
[C---:B------:R-:W-:Y:S01]  /*1b70*/  ISETP.GT.U32.AND P4, PT, R5.reuse, R66, PT ;  /* 0x000000420500720c */ /* 0x040fe20003f84070 */
[----:B------:R-:W-:Y:S01]  /*1b80*/  @!P0 IMAD.IADD R78, R78, 0x1, -R5 ;  /* 0x000000014e4e8824 */ /* 0x000fe200078e0a05 */
[----:B------:R-:W-:Y:S01]  /*1b90*/  ISETP.GT.U32.AND P3, PT, R5, R60, PT ;  /* 0x0000003c0500720c */ /* 0x000fe20003f64070 */
[----:B------:R-:W-:Y:S01]  /*1ba0*/  IMAD.HI.U32 R11, R6, R72, RZ ;  /* 0x00000048060b7227 */ /* 0x000fe200078e00ff */
[----:B------:R-:W-:-:S03]  /*1bb0*/  ISETP.GE.AND P0, PT, R27, RZ, PT ;  /* 0x000000ff1b00720c */ /* 0x000fc60003f06270 */
[----:B------:R-:W-:-:S04]  /*1bc0*/  IMAD.HI.U32 R13, R6, R74, RZ ;  /* 0x0000004a060d7227 */ /* 0x000fc800078e00ff */
[----:B------:R-:W-:-:S04]  /*1bd0*/  IMAD.HI.U32 R6, R6, R76, RZ ;  /* 0x0000004c06067227 */ /* 0x000fc800078e00ff */
[----:B------:R-:W-:Y:S01]  /*1be0*/  @!P5 IMAD.MOV R50, RZ, RZ, -R50 ;  /* 0x000000ffff32d224 */ /* 0x000fe200078e0a32 */
[C---:B------:R-:W-:Y:S01]  /*1bf0*/  ISETP.GT.U32.AND P5, PT, R5.reuse, R64, PT ;  /* 0x000000400500720c */ /* 0x040fe20003fa4070 */
[--C-:B------:R-:W-:Y:S01]  /*1c00*/  @!P2 IMAD.IADD R56, R56, 0x1, -R5.reuse ;  /* 0x000000013838a824 */ /* 0x100fe200078e0a05 */
[C---:B------:R-:W-:Y:S01]  /*1c10*/  ISETP.GT.U32.AND P2, PT, R5.reuse, R68, PT ;  /* 0x000000440500720c */ /* 0x040fe20003f44070 */
[----:B------:R-:W-:Y:S01]  /*1c20*/  @!P1 IMAD.IADD R58, R58, 0x1, -R5 ;  /* 0x000000013a3a9824 */ /* 0x000fe200078e0a05 */
[----:B------:R-:W-:Y:S01]  /*1c30*/  ISETP.GT.U32.AND P1, PT, R5, R70, PT ;  /* 0x000000460500720c */ /* 0x000fe20003f24070 */
[----:B------:R-:W-:Y:S02]  /*1c40*/  IMAD.MOV R11, RZ, RZ, -R11 ;  /* 0x000000ffff0b7224 */ /* 0x000fe400078e0a0b */
[----:B------:R-:W-:Y:S02]  /*1c50*/  IMAD.MOV R13, RZ, RZ, -R13 ;  /* 0x000000ffff0d7224 */ /* 0x000fe400078e0a0d */
[----:B------:R-:W-:-:S02]  /*1c60*/  IMAD.MOV R6, RZ, RZ, -R6 ;  /* 0x000000ffff067224 */ /* 0x000fc400078e0a06 */
[C---:B------:R-:W-:Y:S02]  /*1c70*/  IMAD R72, R5.reuse, R11, R72 ;  /* 0x0000000b05487224 */ /* 0x040fe400078e0248 */
[C---:B------:R-:W-:Y:S01]  /*1c80*/  IMAD R74, R5.reuse, R13, R74 ;  /* 0x0000000d054a7224 */ /* 0x040fe200078e024a */
[----:B------:R-:W-:Y:S01]  /*1c90*/  SHF.R.S32.HI R13, RZ, 0x7, R34 ;  /* 0x00000007ff0d7819 */ /* 0x000fe20000011422 */
[--C-:B------:R-:W-:Y:S02]  /*1ca0*/  @!P4 IMAD.IADD R66, R66, 0x1, -R5.reuse ;  /* 0x000000014242c824 */ /* 0x100fe400078e0a05 */
[C---:B------:R-:W-:Y:S01]  /*1cb0*/  IMAD R76, R5.reuse, R6, R76 ;  /* 0x00000006054c7224 */ /* 0x040fe200078e024c */
[C---:B------:R-:W-:Y:S01]  /*1cc0*/  ISETP.GT.U32.AND P4, PT, R5.reuse, R74, PT ;  /* 0x0000004a0500720c */ /* 0x040fe20003f84070 */
[--C-:B------:R-:W-:Y:S01]  /*1cd0*/  @!P3 IMAD.IADD R60, R60, 0x1, -R5.reuse ;  /* 0x000000013c3cb824 */ /* 0x100fe200078e0a05 */
[C---:B------:R-:W-:Y:S01]  /*1ce0*/  ISETP.GT.U32.AND P3, PT, R5.reuse, R72, PT ;  /* 0x000000480500720c */ /* 0x040fe20003f64070 */
[----:B------:R-:W-:Y:S01]  /*1cf0*/  @!P0 IMAD.MOV R66, RZ, RZ, -R66 ;  /* 0x000000ffff428224 */ /* 0x000fe200078e0a42 */
[----:B------:R-:W-:Y:S01]  /*1d00*/  ISETP.GT.U32.AND P0, PT, R5, R76, PT ;  /* 0x0000004c0500720c */ /* 0x000fe20003f04070 */
[--C-:B------:R-:W-:Y:S01]  /*1d10*/  @!P5 IMAD.IADD R64, R64, 0x1, -R5.reuse ;  /* 0x000000014040d824 */ /* 0x100fe200078e0a05 */
[----:B------:R-:W-:Y:S01]  /*1d20*/  ISETP.GE.AND P5, PT, R19, RZ, PT ;  /* 0x000000ff1300720c */ /* 0x000fe20003fa6270 */
[--C-:B------:R-:W-:Y:S01]  /*1d30*/  @!P2 IMAD.IADD R68, R68, 0x1, -R5.reuse ;  /* 0x000000014444a824 */ /* 0x100fe200078e0a05 */
[----:B------:R-:W-:Y:S01]  /*1d40*/  ISETP.GE.AND P2, PT, R21, RZ, PT ;  /* 0x000000ff1500720c */ /* 0x000fe20003f46270 */
[--C-:B------:R-:W-:Y:S01]  /*1d50*/  @!P1 IMAD.IADD R70, R70, 0x1, -R5.reuse ;  /* 0x0000000146469824 */ /* 0x100fe200078e0a05 */
[----:B------:R-:W-:Y:S01]  /*1d60*/  ISETP.GE.AND P1, PT, R23, RZ, PT ;  /* 0x000000ff1700720c */ /* 0x000fe20003f26270 */
[----:B------:R-:W-:Y:S01]  /*1d70*/  @!P6 IMAD.MOV R56, RZ, RZ, -R56 ;  /* 0x000000ffff38e224 */ /* 0x000fe200078e0a38 */
[C---:B------:R-:W-:Y:S01]  /*1d80*/  ISETP.GT.U32.AND P6, PT, R5.reuse, R78, PT ;  /* 0x0000004e0500720c */ /* 0x040fe20003fc4070 */
[--C-:B------:R-:W-:Y:S01]  /*1d90*/  @!P4 IMAD.IADD R74, R74, 0x1, -R5.reuse ;  /* 0x000000014a4ac824 */ /* 0x100fe200078e0a05 */
[----:B------:R-:W-:Y:S01]  /*1da0*/  ISETP.GT.U32.AND P4, PT, R5, R68, PT ;  /* 0x000000440500720c */ /* 0x000fe20003f84070 */
[--C-:B------:R-:W-:Y:S01]  /*1db0*/  @!P3 IMAD.IADD R72, R72, 0x1, -R5.reuse ;  /* 0x000000014848b824 */ /* 0x100fe200078e0a05 */
[----:B------:R-:W-:Y:S01]  /*1dc0*/  ISETP.GE.AND P3, PT, R25, RZ, PT ;  /* 0x000000ff1900720c */ /* 0x000fe20003f66270 */
[----:B------:R-:W-:-:S02]  /*1dd0*/  @!P0 IMAD.IADD R76, R76, 0x1, -R5 ;  /* 0x000000014c4c8824 */ /* 0x000fc400078e0a05 */
[----:B------:R-:W-:Y:S01]  /*1de0*/  @!P5 IMAD.MOV R58, RZ, RZ, -R58 ;  /* 0x000000ffff3ad224 */ /* 0x000fe200078e0a3a */
[C---:B------:R-:W-:Y:S01]  /*1df0*/  ISETP.GT.U32.AND P5, PT, R5.reuse, R70, PT ;  /* 0x000000460500720c */ /* 0x040fe20003fa4070 */
[----:B------:R-:W-:Y:S01]  /*1e00*/  @!P2 IMAD.MOV R60, RZ, RZ, -R60 ;  /* 0x000000ffff3ca224 */ /* 0x000fe200078e0a3c */
[C---:B------:R-:W-:Y:S01]  /*1e10*/  ISETP.GT.U32.AND P2, PT, R5.reuse, R72, PT ;  /* 0x000000480500720c */ /* 0x040fe20003f44070 */
[----:B------:R-:W-:Y:S01]  /*1e20*/  @!P1 IMAD.MOV R62, RZ, RZ, -R62 ;  /* 0x000000ffff3e9224 */ /* 0x000fe200078e0a3e */
[C---:B------:R-:W-:Y:S01]  /*1e30*/  ISETP.GT.U32.AND P1, PT, R5.reuse, R74, PT ;  /* 0x0000004a0500720c */ /* 0x040fe20003f24070 */
[C---:B------:R-:W-:Y:S01]  /*1e40*/  IMAD.SHL.U32 R6, R34.reuse, 0x8, RZ ;  /* 0x0000000822067824 */ /* 0x040fe200078e00ff */
[----:B------:R-:W-:Y:S01]  /*1e50*/  ISETP.GT.U32.AND P0, PT, R5, R76, PT ;  /* 0x0000004c0500720c */ /* 0x000fe20003f04070 */
[----:B------:R-:W-:Y:S02]  /*1e60*/  IMAD.SHL.U32 R7, R34, 0x2, RZ ;  /* 0x0000000222077824 */ /* 0x000fe400078e00ff */
[----:B------:R-:W-:Y:S01]  /*1e70*/  @!P3 IMAD.MOV R64, RZ, RZ, -R64 ;  /* 0x000000ffff40b224 */ /* 0x000fe200078e0a40 */
[----:B------:R-:W-:Y:S01]  /*1e80*/  ISETP.GE.AND P3, PT, R15, RZ, PT ;  /* 0x000000ff0f00720c */ /* 0x000fe20003f66270 */
[----:B------:R-:W-:Y:S01]  /*1e90*/  @!P4 IMAD.IADD R68, R68, 0x1, -R5 ;  /* 0x000000014444c824 */ /* 0x000fe200078e0a05 */
[----:B------:R-:W-:Y:S01]  /*1ea0*/  LOP3.LUT R33, R6, 0x30, R7, 0x48, !PT ;  /* 0x0000003006217812 */ /* 0x000fe200078e4807 */
[----:B------:R-:W-:Y:S01]  /*1eb0*/  IMAD.SHL.U32 R7, R34, 0x40, RZ ;  /* 0x0000004022077824 */ /* 0x000fe200078e00ff */
[----:B------:R-:W-:Y:S01]  /*1ec0*/  ISETP.GE.AND P4, PT, R17, RZ, PT ;  /* 0x000000ff1100720c */ /* 0x000fe20003f86270 */
[--C-:B------:R-:W-:Y:S01]  /*1ed0*/  @!P5 IMAD.IADD R70, R70, 0x1, -R5.reuse ;  /* 0x000000014646d824 */ /* 0x100fe200078e0a05 */
[----:B------:R-:W-:Y:S01]  /*1ee0*/  ISETP.GE.AND P5, PT, R31, RZ, PT ;  /* 0x000000ff1f00720c */ /* 0x000fe20003fa6270 */
[--C-:B------:R-:W-:Y:S01]  /*1ef0*/  @!P2 IMAD.IADD R72, R72, 0x1, -R5.reuse ;  /* 0x000000014848a824 */ /* 0x100fe200078e0a05 */
[----:B------:R-:W-:Y:S01]  /*1f00*/  ISETP.GE.AND P2, PT, R35, RZ, PT ;  /* 0x000000ff2300720c */ /* 0x000fe20003f46270 */
[--C-:B------:R-:W-:Y:S01]  /*1f10*/  @!P6 IMAD.IADD R78, R78, 0x1, -R5.reuse ;  /* 0x000000014e4ee824 */ /* 0x100fe200078e0a05 */
[----:B------:R-:W-:Y:S01]  /*1f20*/  ISETP.GE.AND P6, PT, R39, RZ, PT ;  /* 0x000000ff2700720c */ /* 0x000fe20003fc6270 */
[--C-:B------:R-:W-:Y:S01]  /*1f30*/  @!P1 IMAD.IADD R74, R74, 0x1, -R5.reuse ;  /* 0x000000014a4a9824 */ /* 0x100fe200078e0a05 */
[----:B------:R-:W-:Y:S01]  /*1f40*/  ISETP.GE.AND P1, PT, R9, RZ, PT ;  /* 0x000000ff0900720c */ /* 0x000fe20003f26270 */
[----:B------:R-:W-:Y:S01]  /*1f50*/  @!P0 IMAD.IADD R76, R76, 0x1, -R5 ;  /* 0x000000014c4c8824 */ /* 0x000fe200078e0a05 */
[----:B------:R-:W-:Y:S01]  /*1f60*/  ISETP.NE.AND P0, PT, R37, RZ, PT ;  /* 0x000000ff2500720c */ /* 0x000fe20003f05270 */
[----:B------:R-:W-:Y:S01]  /*1f70*/  @!P3 IMAD.MOV R78, RZ, RZ, -R78 ;  /* 0x000000ffff4eb224 */ /* 0x000fe200078e0a4e */
[----:B------:R-:W-:Y:S01]  /*1f80*/  LOP3.LUT R5, RZ, R37, RZ, 0x33, !PT ;  /* 0x00000025ff057212 */ /* 0x000fe200078e33ff */
[----:B------:R-:W-:Y:S01]  /*1f90*/  @!P4 IMAD.MOV R68, RZ, RZ, -R68 ;  /* 0x000000ffff44c224 */ /* 0x000fe200078e0a44 */
[----:B------:R-:W-:Y:S01]  /*1fa0*/  LOP3.LUT R9, R34, 0x3, RZ, 0xc0, !PT ;  /* 0x0000000322097812 */ /* 0x000fe200078ec0ff */
[----:B------:R-:W-:Y:S01]  /*1fb0*/  @!P5 IMAD.MOV R70, RZ, RZ, -R70 ;  /* 0x000000ffff46d224 */ /* 0x000fe200078e0a46 */
[----:B------:R-:W-:Y:S01]  /*1fc0*/  SHF.R.U32.HI R31, RZ, 0x2, R34 ;  /* 0x00000002ff1f7819 */ /* 0x000fe20000011622 */
[----:B------:R-:W-:Y:S01]  /*1fd0*/  @!P2 IMAD.MOV R72, RZ, RZ, -R72 ;  /* 0x000000ffff48a224 */ /* 0x000fe200078e0a48 */
[----:B------:R-:W-:Y:S01]  /*1fe0*/  LOP3.LUT R11, R7, 0x1c0, RZ, 0xc0, !PT ;  /* 0x000001c0070b7812 */ /* 0x000fe200078ec0ff */
[----:B------:R-:W-:Y:S01]  /*1ff0*/  IMAD R32, R9, 0x88, RZ ;  /* 0x0000008809207824 */ /* 0x000fe200078e02ff */
[----:B------:R-:W-:Y:S01]  /*2000*/  SGXT R7, R13, 0x1 ;  /* 0x000000010d07781a */ /* 0x000fe20000000200 */
[----:B------:R-:W-:Y:S01]  /*2010*/  @!P6 IMAD.MOV R74, RZ, RZ, -R74 ;  /* 0x000000ffff4ae224 */ /* 0x000fe200078e0a4a */
[----:B------:R-:W-:Y:S01]  /*2020*/  SEL R12, R5, R12, !P0 ;  /* 0x0000000c050c7207 */ /* 0x000fe20004000000 */
[----:B------:R-:W-:Y:S01]  /*2030*/  VIADD R11, R11, UR4 ;  /* 0x000000040b0b7c36 */ /* 0x000fe20008000000 */
[----:B------:R-:W-:Y:S01]  /*2040*/  SGXT.U32 R31, R31, 0x3 ;  /* 0x000000031f1f781a */ /* 0x000fe20000000000 */
[----:B------:R-:W-:Y:S01]  /*2050*/  @!P1 IMAD.MOV R76, RZ, RZ, -R76 ;  /* 0x000000ffff4c9224 */ /* 0x000fe200078e0a4c */
[C---:B------:R-:W-:Y:S01]  /*2060*/  LOP3.LUT R9, R7.reuse, 0x88, RZ, 0xc0, !PT ;  /* 0x0000008807097812 */ /* 0x040fe200078ec0ff */
[----:B------:R-:W-:Y:S01]  /*2070*/  IMAD R12, R12, UR6, RZ ;  /* 0x000000060c0c7c24 */ /* 0x000fe2000f8e02ff */
[----:B------:R-:W-:Y:S01]  /*2080*/  LOP3.LUT R7, R7, 0x90, RZ, 0xc0, !PT ;  /* 0x0000009007077812 */ /* 0x000fe200078ec0ff */
[----:B---3--:R-:W-:Y:S01]  /*2090*/  IMAD R4, R4, UR41, RZ ;  /* 0x0000002904047c24 */ /* 0x008fe2000f8e02ff */
[----:B------:R-:W-:-:S02]  /*20a0*/  SEL R8, R5, R8, !P0 ;  /* 0x0000000805087207 */ /* 0x000fc40004000000 */
[C---:B------:R-:W-:Y:S02]  /*20b0*/  SEL R20, R5.reuse, R20, !P0 ;  /* 0x0000001405147207 */ /* 0x040fe40004000000 */
[----:B------:R-:W-:Y:S01]  /*20c0*/  LOP3.LUT R6, R34, 0xe0, RZ, 0xc0, !PT ;  /* 0x000000e022067812 */ /* 0x000fe200078ec0ff */
[----:B------:R-:W-:Y:S01]  /*20d0*/  IMAD R8, R8, UR6, RZ ;  /* 0x0000000608087c24 */ /* 0x000fe2000f8e02ff */
[C---:B------:R-:W-:Y:S01]  /*20e0*/  SEL R10, R5.reuse, R10, !P0 ;  /* 0x0000000a050a7207 */ /* 0x040fe20004000000 */
[----:B------:R-:W-:Y:S01]  /*20f0*/  IMAD R20, R20, UR6, RZ ;  /* 0x0000000614147c24 */ /* 0x000fe2000f8e02ff */
[C---:B------:R-:W-:Y:S01]  /*2100*/  SEL R14, R5.reuse, R14, !P0 ;  /* 0x0000000e050e7207 */ /* 0x040fe20004000000 */
[----:B------:R-:W-:Y:S01]  /*2110*/  IMAD R6, R6, 0x10, R11 ;  /* 0x0000001006067824 */ /* 0x000fe200078e020b */
[----:B------:R-:W-:Y:S01]  /*2120*/  SEL R18, R5, R18, !P0 ;  /* 0x0000001205127207 */ /* 0x000fe20004000000 */
[----:B------:R-:W-:Y:S01]  /*2130*/  IMAD R10, R10, UR6, RZ ;  /* 0x000000060a0a7c24 */ /* 0x000fe2000f8e02ff */
[----:B------:R-:W-:Y:S01]  /*2140*/  LOP3.LUT R31, R32, R31, RZ, 0xfc, !PT ;  /* 0x0000001f201f7212 */ /* 0x000fe200078efcff */
[----:B------:R-:W-:Y:S01]  /*2150*/  IMAD R14, R14, UR6, RZ ;  /* 0x000000060e0e7c24 */ /* 0x000fe2000f8e02ff */
[--C-:B------:R-:W-:Y:S01]  /*2160*/  LOP3.LUT R32, R9, 0x7f, R34.reuse, 0x78, !PT ;  /* 0x0000007f09207812 */ /* 0x100fe200078e7822 */
[----:B------:R-:W-:Y:S01]  /*2170*/  IMAD R18, R18, UR6, RZ ;  /* 0x0000000612127c24 */ /* 0x000fe2000f8e02ff */
[----:B------:R-:W-:Y:S01]  /*2180*/  LOP3.LUT R34, R7, 0x7f, R34, 0x78, !PT ;  /* 0x0000007f07227812 */ /* 0x000fe200078e7822 */
[----:B------:R-:W-:Y:S01]  /*2190*/  IMAD.IADD R33, R33, 0x1, R6 ;  /* 0x0000000121217824 */ /* 0x000fe200078e0206 */
[----:B------:R-:W-:-:S02]  /*21a0*/  IADD3 R7, P3, PT, R12, UR10, RZ ;  /* 0x0000000a0c077c10 */ /* 0x000fc4000ff7e0ff */
[C---:B------:R-:W-:Y:S02]  /*21b0*/  SEL R16, R5.reuse, R16, !P0 ;  /* 0x0000001005107207 */ /* 0x040fe40004000000 */
[C---:B------:R-:W-:Y:S02]  /*21c0*/  SEL R22, R5.reuse, R22, !P0 ;  /* 0x0000001605167207 */ /* 0x040fe40004000000 */
[C---:B------:R-:W-:Y:S01]  /*21d0*/  SEL R24, R5.reuse, R24, !P0 ;  /* 0x0000001805187207 */ /* 0x040fe20004000000 */
[----:B------:R-:W-:Y:S01]  /*21e0*/  IMAD R16, R16, UR6, RZ ;  /* 0x0000000610107c24 */ /* 0x000fe2000f8e02ff */
[C---:B------:R-:W-:Y:S01]  /*21f0*/  SEL R26, R5.reuse, R26, !P0 ;  /* 0x0000001a051a7207 */ /* 0x040fe20004000000 */
[----:B------:R-:W-:Y:S01]  /*2200*/  IMAD R22, R22, UR6, RZ ;  /* 0x0000000616167c24 */ /* 0x000fe2000f8e02ff */
[C---:B------:R-:W-:Y:S01]  /*2210*/  SEL R36, R5.reuse, R36, !P0 ;  /* 0x0000002405247207 */ /* 0x040fe20004000000 */
[----:B------:R-:W-:Y:S01]  /*2220*/  IMAD R24, R24, UR6, RZ ;  /* 0x0000000618187c24 */ /* 0x000fe2000f8e02ff */
[----:B------:R-:W-:-:S02]  /*2230*/  SEL R38, R5, R38, !P0 ;  /* 0x0000002605267207 */ /* 0x000fc40004000000 */
        /* <DEDUP_REMOVED lines=34> */
[----:B------:R-:W-:Y:S01]  /*2460*/  SEL R76, R5, R76, !P0 ;  /* 0x0000004c054c7207 */ /* 0x000fe20004000000 */
[----:B------:R-:W-:Y:S01]  /*2470*/  IMAD R72, R72, UR6, RZ ;  /* 0x0000000648487c24 */ /* 0x000fe2000f8e02ff */
[----:B------:R-:W-:Y:S01]  /*2480*/  R2UR UR19, R7 ;  /* 0x00000000071372ca */ /* 0x000fe200000e0000 */
[----:B------:R-:W-:Y:S01]  /*2490*/  IMAD R74, R74, UR6, RZ ;  /* 0x000000064a4a7c24 */ /* 0x000fe2000f8e02ff */
[----:B------:R-:W-:Y:S01]  /*24a0*/  SEL R5, R5, R78, !P0 ;  /* 0x0000004e05057207 */ /* 0x000fe20004000000 */
[----:B------:R-:W-:Y:S01]  /*24b0*/  IMAD R76, R76, UR6, RZ ;  /* 0x000000064c4c7c24 */ /* 0x000fe2000f8e02ff */
[----:B------:R-:W-:-:S02]  /*24c0*/  IADD3 R11, P5, PT, R8, UR10, RZ ;  /* 0x0000000a080b7c10 */ /* 0x000fc4000ffbe0ff */
[----:B------:R-:W-:Y:S01]  /*24d0*/  SHF.R.S32.HI R49, RZ, 0x1f, R8 ;  /* 0x0000001fff317819 */ /* 0x000fe20000011408 */
[----:B------:R-:W-:Y:S01]  /*24e0*/  IMAD R35, R5, UR6, RZ ;  /* 0x0000000605237c24 */ /* 0x000fe2000f8e02ff */
[----:B------:R-:W-:Y:S02]  /*24f0*/  IADD3 R7, P6, PT, R20, UR10, RZ ;  /* 0x0000000a14077c10 */ /* 0x000fe4000ffde0ff */
[----:B------:R-:W-:Y:S02]  /*2500*/  IADD3 R9, P4, PT, R10, UR10, RZ ;  /* 0x0000000a0a097c10 */ /* 0x000fe4000ff9e0ff */
[----:B------:R-:W-:Y:S02]  /*2510*/  IADD3 R6, P2, PT, R14, UR10, RZ ;  /* 0x0000000a0e067c10 */ /* 0x000fe4000ff5e0ff */
[----:B------:R-:W-:Y:S02]  /*2520*/  IADD3 R8, P0, PT, R18, UR10, RZ ;  /* 0x0000000a12087c10 */ /* 0x000fe4000ff1e0ff */
[----:B------:R-:W-:Y:S01]  /*2530*/  R2UR UR23, R7 ;  /* 0x00000000071772ca */ /* 0x000fe200000e0000 */
[----:B------:R-:W-:Y:S01]  /*2540*/  IMAD R7, R36, UR6, RZ ;  /* 0x0000000624077c24 */ /* 0x000fe2000f8e02ff */
[----:B------:R-:W-:-:S02]  /*2550*/  R2UR UR18, R9 ;  /* 0x00000000091272ca */ /* 0x000fc400000e0000 */
[----:B------:R-:W-:Y:S02]  /*2560*/  R2UR UR20, R6 ;  /* 0x00000000061472ca */ /* 0x000fe400000e0000 */
[----:B------:R-:W-:Y:S02]  /*2570*/  IADD3.X R49, PT, PT, R49, UR11, RZ, P5, !PT ;  /* 0x0000000b31317c10 */ /* 0x000fe4000affe4ff */
[----:B------:R-:W-:Y:S01]  /*2580*/  R2UR UR22, R8 ;  /* 0x00000000081672ca */ /* 0x000fe200000e0000 */
[----:B------:R-:W-:Y:S01]  /*2590*/  IMAD R8, R38, UR6, RZ ;  /* 0x0000000626087c24 */ /* 0x000fe2000f8e02ff */
[----:B------:R-:W-:Y:S02]  /*25a0*/  SHF.R.S32.HI R39, RZ, 0x1f, R10 ;  /* 0x0000001fff277819 */ /* 0x000fe4000001140a */
[----:B------:R-:W-:Y:S02]  /*25b0*/  IADD3 R9, P1, PT, R16, UR10, RZ ;  /* 0x0000000a10097c10 */ /* 0x000fe4000ff3e0ff */
[----:B------:R-:W-:-:S02]  /*25c0*/  IADD3 R6, P5, PT, R22, UR10, RZ ;  /* 0x0000000a16067c10 */ /* 0x000fc4000ffbe0ff */
[----:B------:R-:W-:Y:S02]  /*25d0*/  SHF.R.S32.HI R36, RZ, 0x1f, R16 ;  /* 0x0000001fff247819 */ /* 0x000fe40000011410 */
[----:B------:R-:W-:Y:S02]  /*25e0*/  SHF.R.S32.HI R38, RZ, 0x1f, R12 ;  /* 0x0000001fff267819 */ /* 0x000fe4000001140c */
[----:B------:R-:W-:Y:S02]  /*25f0*/  IADD3.X R39, PT, PT, R39, UR11, RZ, P4, !PT ;  /* 0x0000000b27277c10 */ /* 0x000fe4000a7fe4ff */
[----:B------:R-:W-:Y:S02]  /*2600*/  R2UR UR21, R9 ;  /* 0x00000000091572ca */ /* 0x000fe400000e0000 */
[----:B------:R-:W-:Y:S01]  /*2610*/  R2UR UR24, R6 ;  /* 0x00000000061872ca */ /* 0x000fe200000e0000 */
[----:B------:R-:W-:Y:S01]  /*2620*/  IMAD R6, R26, UR6, RZ ;  /* 0x000000061a067c24 */ /* 0x000fe2000f8e02ff */
[----:B------:R-:W-:Y:S01]  /*2630*/  IADD3 R12, P4, PT, R24, UR10, RZ ;  /* 0x0000000a180c7c10 */ /* 0x000fe2000ff9e0ff */
[----:B------:R-:W-:Y:S01]  /*2640*/  USHF.R.S32.HI UR6, URZ, 0x1f, UR5 ;  /* 0x0000001fff067899 */ /* 0x000fe20008011405 */
[----:B------:R-:W-:-:S02]  /*2650*/  IADD3.X R36, PT, PT, R36, UR11, RZ, P1, !PT ;  /* 0x0000000b24247c10 */ /* 0x000fc40008ffe4ff */
[----:B------:R-:W-:Y:S01]  /*2660*/  SHF.R.S32.HI R37, RZ, 0x1f, R14 ;  /* 0x0000001fff257819 */ /* 0x000fe2000001140e */
[----:B------:R-:W-:Y:S01]  /*2670*/  ULEA.HI UR6, UR6, UR5, URZ, 0x6 ;  /* 0x0000000506067291 */ /* 0x000fe2000f8f30ff */
[----:B------:R-:W-:Y:S02]  /*2680*/  IADD3 R9, P1, PT, R8, UR10, RZ ;  /* 0x0000000a08097c10 */ /* 0x000fe4000ff3e0ff */
[----:B------:R-:W-:Y:S01]  /*2690*/  SHF.R.S32.HI R24, RZ, 0x1f, R24 ;  /* 0x0000001fff187819 */ /* 0x000fe20000011418 */
[----:B------:R-:W-:Y:S01]  /*26a0*/  USHF.R.S32.HI UR6, URZ, 0x6, UR6 ;  /* 0x00000006ff067899 */ /* 0x000fe20008011406 */
[----:B------:R-:W-:Y:S02]  /*26b0*/  R2UR UR17, R11 ;  /* 0x000000000b1172ca */ /* 0x000fe400000e0000 */
[----:B------:R-:W-:Y:S02]  /*26c0*/  IADD3.X R38, PT, PT, R38, UR11, RZ, P3, !PT ;  /* 0x0000000b26267c10 */ /* 0x000fe40009ffe4ff */
[----:B------:R-:W-:-:S02]  /*26d0*/  IADD3.X R37, PT, PT, R37, UR11, RZ, P2, !PT ;  /* 0x0000000b25257c10 */ /* 0x000fc400097fe4ff */
[----:B------:R-:W-:Y:S02]  /*26e0*/  R2UR UR28, R9 ;  /* 0x00000000091c72ca */ /* 0x000fe400000e0000 */
[----:B------:R-:W-:Y:S02]  /*26f0*/  SHF.R.S32.HI R25, RZ, 0x1f, R22 ;  /* 0x0000001fff197819 */ /* 0x000fe40000011416 */
[----:B------:R-:W-:Y:S02]  /*2700*/  IADD3.X R24, PT, PT, R24, UR11, RZ, P4, !PT ;  /* 0x0000000b18187c10 */ /* 0x000fe4000a7fe4ff */
[----:B------:R-:W-:Y:S02]  /*2710*/  IADD3 R11, P3, PT, R6, UR10, RZ ;  /* 0x0000000a060b7c10 */ /* 0x000fe4000ff7e0ff */
[----:B------:R-:W-:Y:S02]  /*2720*/  IADD3 R10, P2, PT, R7, UR10, RZ ;  /* 0x0000000a070a7c10 */ /* 0x000fe4000ff5e0ff */
[----:B------:R-:W-:-:S02]  /*2730*/  SHF.R.S32.HI R26, RZ, 0x1f, R20 ;  /* 0x0000001fff1a7819 */ /* 0x000fc40000011414 */
[----:B------:R-:W-:Y:S02]  /*2740*/  IADD3 R9, P4, PT, R46, UR10, RZ ;  /* 0x0000000a2e097c10 */ /* 0x000fe4000ff9e0ff */
[----:B------:R-:W-:Y:S02]  /*2750*/  SHF.R.S32.HI R23, RZ, 0x1f, R6 ;  /* 0x0000001fff177819 */ /* 0x000fe40000011406 */
[----:B------:R-:W-:Y:S02]  /*2760*/  SHF.R.S32.HI R22, RZ, 0x1f, R7 ;  /* 0x0000001fff167819 */ /* 0x000fe40000011407 */
[----:B------:R-:W-:Y:S02]  /*2770*/  R2UR UR26, R11 ;  /* 0x000000000b1a72ca */ /* 0x000fe400000e0000 */
[----:B------:R-:W-:Y:S02]  /*2780*/  R2UR UR27, R10 ;  /* 0x000000000a1b72ca */ /* 0x000fe400000e0000 */
[----:B------:R-:W-:-:S02]  /*2790*/  SHF.R.S32.HI R27, RZ, 0x1f, R18 ;  /* 0x0000001fff1b7819 */ /* 0x000fc40000011412 */
[----:B------:R-:W-:Y:S02]  /*27a0*/  IADD3.X R26, PT, PT, R26, UR11, RZ, P6, !PT ;  /* 0x0000000b1a1a7c10 */ /* 0x000fe4000b7fe4ff */
[----:B------:R-:W-:Y:S02]  /*27b0*/  IADD3.X R25, PT, PT, R25, UR11, RZ, P5, !PT ;  /* 0x0000000b19197c10 */ /* 0x000fe4000affe4ff */
[----:B------:R-:W-:Y:S02]  /*27c0*/  R2UR UR32, R9 ;  /* 0x00000000092072ca */ /* 0x000fe400000e0000 */
[----:B------:R-:W-:Y:S02]  /*27d0*/  SHF.R.S32.HI R21, RZ, 0x1f, R8 ;  /* 0x0000001fff157819 */ /* 0x000fe40000011408 */
[----:B------:R-:W-:Y:S02]  /*27e0*/  IADD3.X R23, PT, PT, R23, UR11, RZ, P3, !PT ;  /* 0x0000000b17177c10 */ /* 0x000fe40009ffe4ff */
[----:B------:R-:W-:-:S02]  /*27f0*/  IADD3.X R22, PT, PT, R22, UR11, RZ, P2, !PT ;  /* 0x0000000b16167c10 */ /* 0x000fc400097fe4ff */
[----:B------:R-:W-:Y:S02]  /*2800*/  IADD3 R11, P6, PT, R42, UR10, RZ ;  /* 0x0000000a2a0b7c10 */ /* 0x000fe4000ffde0ff */
[----:B------:R-:W-:Y:S02]  /*2810*/  IADD3 R10, P5, PT, R44, UR10, RZ ;  /* 0x0000000a2c0a7c10 */ /* 0x000fe4000ffbe0ff */
[----:B------:R-:W-:Y:S02]  /*2820*/  IADD3 R9, P3, PT, R48, UR10, RZ ;  /* 0x0000000a30097c10 */ /* 0x000fe4000ff7e0ff */
[----:B------:R-:W-:Y:S02]  /*2830*/  IADD3 R8, P2, PT, R50, UR10, RZ ;  /* 0x0000000a32087c10 */ /* 0x000fe4000ff5e0ff */
[----:B------:R-:W-:Y:S02]  /*2840*/  SHF.R.S32.HI R19, RZ, 0x1f, R42 ;  /* 0x0000001fff137819 */ /* 0x000fe4000001142a */
[----:B------:R-:W-:-:S02]  /*2850*/  SHF.R.S32.HI R18, RZ, 0x1f, R44 ;  /* 0x0000001fff127819 */ /* 0x000fc4000001142c */
[----:B------:R-:W-:Y:S02]  /*2860*/  R2UR UR25, R12 ;  /* 0x000000000c1972ca */ /* 0x000fe400000e0000 */
[----:B------:R-:W-:Y:S02]  /*2870*/  IADD3.X R27, PT, PT, R27, UR11, RZ, P0, !PT ;  /* 0x0000000b1b1b7c10 */ /* 0x000fe400087fe4ff */
[----:B------:R-:W-:Y:S02]  /*2880*/  IADD3.X R21, PT, PT, R21, UR11, RZ, P1, !PT ;  /* 0x0000000b15157c10 */ /* 0x000fe40008ffe4ff */
[----:B------:R-:W-:Y:S02]  /*2890*/  R2UR UR33, R9 ;  /* 0x00000000092172ca */ /* 0x000fe400000e0000 */
[----:B------:R-:W-:Y:S02]  /*28a0*/  R2UR UR34, R8 ;  /* 0x00000000082272ca */ /* 0x000fe400000e0000 */
[----:B------:R-:W-:-:S02]  /*28b0*/  IADD3.X R19, PT, PT, R19, UR11, RZ, P6, !PT ;  /* 0x0000000b13137c10 */ /* 0x000fc4000b7fe4ff */
[----:B------:R-:W-:Y:S02]  /*28c0*/  IADD3.X R18, PT, PT, R18, UR11, RZ, P5, !PT ;  /* 0x0000000b12127c10 */ /* 0x000fe4000affe4ff */
[----:B------:R-:W-:Y:S02]  /*28d0*/  IADD3 R12, P0, PT, R40, UR10, RZ ;  /* 0x0000000a280c7c10 */ /* 0x000fe4000ff1e0ff */
[----:B------:R-:W-:Y:S02]  /*28e0*/  SHF.R.S32.HI R20, RZ, 0x1f, R40 ;  /* 0x0000001fff147819 */ /* 0x000fe40000011428 */
[----:B------:R-:W-:Y:S02]  /*28f0*/  IADD3 R7, P1, PT, R52, UR10, RZ ;  /* 0x0000000a34077c10 */ /* 0x000fe4000ff3e0ff */
[----:B------:R-:W-:Y:S02]  /*2900*/  IADD3 R9, P6, PT, R56, UR10, RZ ;  /* 0x0000000a38097c10 */ /* 0x000fe4000ffde0ff */
[----:B------:R-:W-:-:S02]  /*2910*/  IADD3 R8, P5, PT, R58, UR10, RZ ;  /* 0x0000000a3a087c10 */ /* 0x000fc4000ffbe0ff */
[----:B------:R-:W-:Y:S02]  /*2920*/  SHF.R.S32.HI R15, RZ, 0x1f, R50 ;  /* 0x0000001fff0f7819 */ /* 0x000fe40000011432 */
[----:B------:R-:W-:Y:S02]  /*2930*/  SHF.R.S32.HI R14, RZ, 0x1f, R52 ;  /* 0x0000001fff0e7819 */ /* 0x000fe40000011434 */
[----:B------:R-:W-:Y:S02]  /*2940*/  IADD3.X R20, PT, PT, R20, UR11, RZ, P0, !PT ;  /* 0x0000000b14147c10 */ /* 0x000fe400087fe4ff */
[----:B------:R-:W-:Y:S02]  /*2950*/  R2UR UR37, R9 ;  /* 0x00000000092572ca */ /* 0x000fe400000e0000 */
[----:B------:R-:W-:Y:S02]  /*2960*/  R2UR UR38, R8 ;  /* 0x00000000082672ca */ /* 0x000fe400000e0000 */
[----:B------:R-:W-:-:S02]  /*2970*/  IADD3.X R15, PT, PT, R15, UR11, RZ, P2, !PT ;  /* 0x0000000b0f0f7c10 */ /* 0x000fc400097fe4ff */
[----:B------:R-:W-:Y:S02]  /*2980*/  IADD3.X R14, PT, PT, R14, UR11, RZ, P1, !PT ;  /* 0x0000000b0e0e7c10 */ /* 0x000fe40008ffe4ff */
[----:B------:R-:W-:Y:S02]  /*2990*/  IADD3 R6, P0, PT, R54, UR10, RZ ;  /* 0x0000000a36067c10 */ /* 0x000fe4000ff1e0ff */
[----:B------:R-:W-:Y:S02]  /*29a0*/  SHF.R.S32.HI R17, RZ, 0x1f, R46 ;  /* 0x0000001fff117819 */ /* 0x000fe4000001142e */
[----:B------:R-:W-:Y:S02]  /*29b0*/  SHF.R.S32.HI R16, RZ, 0x1f, R48 ;  /* 0x0000001fff107819 */ /* 0x000fe40000011430 */
[----:B------:R-:W-:Y:S02]  /*29c0*/  IADD3 R9, P2, PT, R64, UR10, RZ ;  /* 0x0000000a40097c10 */ /* 0x000fe4000ff5e0ff */
[----:B------:R-:W-:-:S02]  /*29d0*/  IADD3 R8, P1, PT, R66, UR10, RZ ;  /* 0x0000000a42087c10 */ /* 0x000fc4000ff3e0ff */
[----:B------:R-:W-:Y:S02]  /*29e0*/  R2UR UR29, R12 ;  /* 0x000000000c1d72ca */ /* 0x000fe400000e0000 */
[----:B------:R-:W-:Y:S02]  /*29f0*/  R2UR UR30, R11 ;  /* 0x000000000b1e72ca */ /* 0x000fe400000e0000 */
[----:B------:R-:W-:Y:S02]  /*2a00*/  R2UR UR31, R10 ;  /* 0x000000000a1f72ca */ /* 0x000fe400000e0000 */
[----:B------:R-:W-:Y:S02]  /*2a10*/  R2UR UR35, R7 ;  /* 0x00000000072372ca */ /* 0x000fe400000e0000 */
[----:B------:R-:W-:Y:S02]  /*2a20*/  R2UR UR36, R6 ;  /* 0x00000000062472ca */ /* 0x000fe400000e0000 */
[----:B------:R-:W-:-:S02]  /*2a30*/  IADD3.X R17, PT, PT, R17, UR11, RZ, P4, !PT ;  /* 0x0000000b11117c10 */ /* 0x000fc4000a7fe4ff */
[----:B------:R-:W-:Y:S02]  /*2a40*/  IADD3.X R16, PT, PT, R16, UR11, RZ, P3, !PT ;  /* 0x0000000b10107c10 */ /* 0x000fe40009ffe4ff */
[----:B------:R-:W-:Y:S02]  /*2a50*/  R2UR UR16, R9 ;  /* 0x00000000091072ca */ /* 0x000fe400000e0000 */
[----:B------:R-:W-:Y:S02]  /*2a60*/  R2UR UR15, R8 ;  /* 0x00000000080f72ca */ /* 0x000fe400000e0000 */
[----:B------:R-:W-:Y:S02]  /*2a70*/  IADD3 R7, P4, PT, R60, UR10, RZ ;  /* 0x0000000a3c077c10 */ /* 0x000fe4000ff9e0ff */
[----:B------:R-:W-:Y:S02]  /*2a80*/  IADD3 R6, P3, PT, R62, UR10, RZ ;  /* 0x0000000a3e067c10 */ /* 0x000fe4000ff7e0ff */
[----:B------:R-:W-:Y:S01]  /*2a90*/  SHF.R.S32.HI R13, RZ, 0x1f, R54 ;  /* 0x0000001fff0d7819 */ /* 0x000fe20000011436 */
[----:B-----5:R-:W-:Y:S01]  /*2aa0*/  IMAD R54, R29, UR68, RZ ;  /* 0x000000441d367c24 */ /* 0x020fe2000f8e02ff */
[----:B------:R-:W-:Y:S01]  /*2ab0*/  SHF.R.S32.HI R12, RZ, 0x1f, R56 ;  /* 0x0000001fff0c7819 */ /* 0x000fe20000011438 */
[----:B------:R-:W-:Y:S01]  /*2ac0*/  IMAD R56, R90, UR68, RZ ;  /* 0x000000445a387c24 */ /* 0x000fe2000f8e02ff */
        /* <DEDUP_REMOVED lines=8> */
[----:B------:R-:W-:-:S02]  /*2b50*/  R2UR UR39, R7 ;  /* 0x00000000072772ca */ /* 0x000fc400000e0000 */
[----:B------:R-:W-:Y:S02]  /*2b60*/  R2UR UR40, R6 ;  /* 0x00000000062872ca */ /* 0x000fe400000e0000 */
[----:B------:R-:W-:Y:S02]  /*2b70*/  IADD3.X R13, PT, PT, R13, UR11, RZ, P0, !PT ;  /* 0x0000000b0d0d7c10 */ /* 0x000fe400087fe4ff */
[----:B------:R-:W-:Y:S02]  /*2b80*/  IADD3.X R12, PT, PT, R12, UR11, RZ, P6, !PT ;  /* 0x0000000b0c0c7c10 */ /* 0x000fe4000b7fe4ff */
[----:B------:R-:W-:Y:S02]  /*2b90*/  IADD3.X R11, PT, PT, R11, UR11, RZ, P5, !PT ;  /* 0x0000000b0b0b7c10 */ /* 0x000fe4000affe4ff */
[----:B------:R-:W-:Y:S02]  /*2ba0*/  IADD3.X R10, PT, PT, R10, UR11, RZ, P4, !PT ;  /* 0x0000000b0a0a7c10 */ /* 0x000fe4000a7fe4ff */
[----:B------:R-:W-:-:S02]  /*2bb0*/  IADD3.X R9, PT, PT, R9, UR11, RZ, P3, !PT ;  /* 0x0000000b09097c10 */ /* 0x000fc40009ffe4ff */
[----:B------:R-:W-:Y:S02]  /*2bc0*/  IADD3.X R8, PT, PT, R8, UR11, RZ, P2, !PT ;  /* 0x0000000b08087c10 */ /* 0x000fe400097fe4ff */
[----:B------:R-:W-:Y:S02]  /*2bd0*/  IADD3 R7, P0, PT, R68, UR10, RZ ;  /* 0x0000000a44077c10 */ /* 0x000fe4000ff1e0ff */
[----:B------:R-:W-:Y:S02]  /*2be0*/  IADD3 R6, P6, PT, R70, UR10, RZ ;  /* 0x0000000a46067c10 */ /* 0x000fe4000ffde0ff */
[----:B------:R-:W-:Y:S02]  /*2bf0*/  IADD3 R47, P5, PT, R72, UR10, RZ ;  /* 0x0000000a482f7c10 */ /* 0x000fe4000ffbe0ff */
[----:B------:R-:W-:Y:S02]  /*2c00*/  IADD3 R46, P4, PT, R74, UR10, RZ ;  /* 0x0000000a4a2e7c10 */ /* 0x000fe4000ff9e0ff */
[----:B------:R-:W-:-:S02]  /*2c10*/  IADD3 R45, P3, PT, R76, UR10, RZ ;  /* 0x0000000a4c2d7c10 */ /* 0x000fc4000ff7e0ff */
[----:B------:R-:W-:Y:S01]  /*2c20*/  IADD3 R44, P2, PT, R35, UR10, RZ ;  /* 0x0000000a232c7c10 */ /* 0x000fe2000ff5e0ff */
[----:B------:R-:W0:Y:S01]  /*2c30*/  LDCU UR10, c[0x0][0x3ac] ;  /* 0x00007580ff0a77ac */ /* 0x000e220008000800 */
[----:B------:R-:W-:Y:S02]  /*2c40*/  R2UR UR14, R7 ;  /* 0x00000000070e72ca */ /* 0x000fe400000e0000 */
[----:B------:R-:W-:Y:S02]  /*2c50*/  R2UR UR7, R6 ;  /* 0x00000000060772ca */ /* 0x000fe400000e0000 */
[----:B------:R-:W-:Y:S01]  /*2c60*/  SHF.R.S32.HI R7, RZ, 0x1f, R66 ;  /* 0x0000001fff077819 */ /* 0x000fe20000011442 */
[----:B------:R-:W-:Y:S01]  /*2c70*/  IMAD R66, R81, UR68, RZ ;  /* 0x0000004451427c24 */ /* 0x000fe2000f8e02ff */
[----:B------:R-:W-:Y:S01]  /*2c80*/  SHF.R.S32.HI R6, RZ, 0x1f, R68 ;  /* 0x0000001fff067819 */ /* 0x000fe20000011444 */
[----:B------:R-:W-:Y:S01]  /*2c90*/  IMAD R68, R77, UR68, RZ ;  /* 0x000000444d447c24 */ /* 0x000fe2000f8e02ff */
[----:B------:R-:W-:-:S02]  /*2ca0*/  SHF.R.S32.HI R5, RZ, 0x1f, R70 ;  /* 0x0000001fff057819 */ /* 0x000fc40000011446 */
[----:B------:R-:W-:Y:S02]  /*2cb0*/  SHF.R.S32.HI R42, RZ, 0x1f, R72 ;  /* 0x0000001fff2a7819 */ /* 0x000fe40000011448 */
[----:B------:R-:W-:Y:S02]  /*2cc0*/  SHF.R.S32.HI R41, RZ, 0x1f, R74 ;  /* 0x0000001fff297819 */ /* 0x000fe4000001144a */
[----:B------:R-:W-:Y:S02]  /*2cd0*/  SHF.R.S32.HI R40, RZ, 0x1f, R76 ;  /* 0x0000001fff287819 */ /* 0x000fe4000001144c */
[----:B------:R-:W-:Y:S01]  /*2ce0*/  SHF.R.S32.HI R35, RZ, 0x1f, R35 ;  /* 0x0000001fff237819 */ /* 0x000fe20000011423 */
[----:B0-----:R-:W-:Y:S01]  /*2cf0*/  IMAD R53, R2, UR10, RZ ;  /* 0x0000000a02357c24 */ /* 0x001fe2000f8e02ff */
[----:B------:R-:W-:Y:S01]  /*2d00*/  IADD3.X R7, PT, PT, R7, UR11, RZ, P1, !PT ;  /* 0x0000000b07077c10 */ /* 0x000fe20008ffe4ff */
[----:B------:R-:W-:Y:S01]  /*2d10*/  USHF.L.U32 UR5, UR10, 0x6, URZ ;  /* 0x000000060a057899 */ /* 0x000fe200080006ff */
[----:B------:R-:W-:-:S02]  /*2d20*/  IADD3.X R6, PT, PT, R6, UR11, RZ, P0, !PT ;  /* 0x0000000b06067c10 */ /* 0x000fc400087fe4ff */
[----:B------:R-:W-:Y:S01]  /*2d30*/  IADD3.X R5, PT, PT, R5, UR11, RZ, P6, !PT ;  /* 0x0000000b05057c10 */ /* 0x000fe2000b7fe4ff */
[----:B------:R-:W-:Y:S01]  /*2d40*/  USHF.R.S32.HI UR10, URZ, 0x1f, UR5 ;  /* 0x0000001fff0a7899 */ /* 0x000fe20008011405 */
[----:B------:R-:W-:Y:S02]  /*2d50*/  IADD3.X R42, PT, PT, R42, UR11, RZ, P5, !PT ;  /* 0x0000000b2a2a7c10 */ /* 0x000fe4000affe4ff */
[----:B------:R-:W-:Y:S02]  /*2d60*/  IADD3.X R41, PT, PT, R41, UR11, RZ, P4, !PT ;  /* 0x0000000b29297c10 */ /* 0x000fe4000a7fe4ff */
[----:B------:R-:W-:Y:S02]  /*2d70*/  IADD3.X R40, PT, PT, R40, UR11, RZ, P3, !PT ;  /* 0x0000000b28287c10 */ /* 0x000fe40009ffe4ff */
[----:B------:R-:W-:Y:S02]  /*2d80*/  IADD3.X R35, PT, PT, R35, UR11, RZ, P2, !PT ;  /* 0x0000000b23237c10 */ /* 0x000fe400097fe4ff */
[----:B------:R-:W-:-:S02]  /*2d90*/  R2UR UR66, R39 ;  /* 0x00000000274272ca */ /* 0x000fc400000e0000 */
[----:B------:R-:W-:Y:S02]  /*2da0*/  R2UR UR65, R38 ;  /* 0x00000000264172ca */ /* 0x000fe400000e0000 */
[----:B------:R-:W-:Y:S02]  /*2db0*/  R2UR UR64, R37 ;  /* 0x00000000254072ca */ /* 0x000fe400000e0000 */
[----:B------:R-:W-:Y:S02]  /*2dc0*/  R2UR UR63, R36 ;  /* 0x00000000243f72ca */ /* 0x000fe400000e0000 */
[----:B------:R-:W-:Y:S02]  /*2dd0*/  R2UR UR46, R11 ;  /* 0x000000000b2e72ca */ /* 0x000fe400000e0000 */
[----:B------:R-:W-:Y:S02]  /*2de0*/  R2UR UR45, R10 ;  /* 0x000000000a2d72ca */ /* 0x000fe400000e0000 */
[----:B------:R-:W-:-:S02]  /*2df0*/  R2UR UR44, R9 ;  /* 0x00000000092c72ca */ /* 0x000fc400000e0000 */
[----:B------:R-:W-:Y:S02]  /*2e00*/  R2UR UR43, R8 ;  /* 0x00000000082b72ca */ /* 0x000fe400000e0000 */
[----:B------:R-:W-:Y:S02]  /*2e10*/  R2UR UR42, R7 ;  /* 0x00000000072a72ca */ /* 0x000fe400000e0000 */
[----:B------:R-:W-:Y:S02]  /*2e20*/  R2UR UR41, R6 ;  /* 0x00000000062972ca */ /* 0x000fe400000e0000 */
[----:B------:R-:W-:Y:S02]  /*2e30*/  R2UR UR11, R5 ;  /* 0x00000000050b72ca */ /* 0x000fe400000e0000 */
[----:B------:R-:W-:Y:S01]  /*2e40*/  IADD3 R43, P1, PT, R4, UR8, RZ ;  /* 0x00000008042b7c10 */ /* 0x000fe2000ff3e0ff */
[----:B------:R-:W0:Y:S01]  /*2e50*/  LDCU UR8, c[0x0][0x3a0] ;  /* 0x00007400ff0877ac */ /* 0x000e220008000800 */
[----:B------:R-:W-:-:S02]  /*2e60*/  R2UR UR67, R49 ;  /* 0x00000000314372ca */ /* 0x000fc400000e0000 */
[----:B------:R-:W-:Y:S02]  /*2e70*/  R2UR UR62, R27 ;  /* 0x000000001b3e72ca */ /* 0x000fe400000e0000 */
[----:B------:R-:W-:Y:S02]  /*2e80*/  R2UR UR61, R26 ;  /* 0x000000001a3d72ca */ /* 0x000fe400000e0000 */
[----:B------:R-:W-:Y:S02]  /*2e90*/  CS2R R26, SRZ ;  /* 0x00000000001a7805 */ /* 0x000fe4000001ff00 */
[----:B------:R-:W-:Y:S02]  /*2ea0*/  R2UR UR60, R25 ;  /* 0x00000000193c72ca */ /* 0x000fe400000e0000 */
[----:B------:R-:W-:Y:S02]  /*2eb0*/  R2UR UR59, R24 ;  /* 0x00000000183b72ca */ /* 0x000fe400000e0000 */
[----:B------:R-:W-:-:S02]  /*2ec0*/  CS2R R24, SRZ ;  /* 0x0000000000187805 */ /* 0x000fc4000001ff00 */
        /* <DEDUP_REMOVED lines=18> */
[----:B------:R-:W-:Y:S02]  /*2ff0*/  SHF.R.S32.HI R55, RZ, 0x1f, R53 ;  /* 0x0000001fff377819 */ /* 0x000fe40000011435 */
[C---:B------:R-:W-:Y:S02]  /*3000*/  LOP3.LUT R57, R31.reuse, 0x8, RZ, 0x3c, !PT ;  /* 0x000000081f397812 */ /* 0x040fe400078e3cff */
[C---:B------:R-:W-:Y:S02]  /*3010*/  LOP3.LUT R50, R31.reuse, 0x10, RZ, 0x3c, !PT ;  /* 0x000000101f327812 */ /* 0x040fe400078e3cff */
[----:B------:R-:W-:Y:S02]  /*3020*/  LOP3.LUT R49, R31, 0x18, RZ, 0x3c, !PT ;  /* 0x000000181f317812 */ /* 0x000fe400078e3cff */
[----:B------:R-:W-:Y:S02]  /*3030*/  LOP3.LUT R48, R32, 0x10, RZ, 0x3c, !PT ;  /* 0x0000001020307812 */ /* 0x000fe400078e3cff */
[----:B------:R-:W-:-:S02]  /*3040*/  LOP3.LUT R52, R34, 0x20, RZ, 0x3c, !PT ;  /* 0x0000002022347812 */ /* 0x000fc400078e3cff */
[----:B------:R-:W-:Y:S01]  /*3050*/  LEA.HI.X.SX32 R51, R4, UR9, 0x1, P1 ;  /* 0x0000000904337c11 */ /* 0x000fe200088f0eff */
[----:B0-----:R-:W-:-:S12]  /*3060*/  USHF.L.U32 UR9, UR68, 0x6, URZ ;  /* 0x0000000644097899 */ /* 0x001fd800080006ff */
.L_x_1:
[----:B------:R-:W-:Y:S02]  /*3070*/  ISETP.GE.AND P1, PT, R29, UR8, PT ;  /* 0x000000081d007c0c */ /* 0x000fe4000bf26270 */
[C---:B------:R-:W-:Y:S02]  /*3080*/  IADD3 R4, P0, PT, R54.reuse, R43, RZ ;  /* 0x0000002b36047210 */ /* 0x040fe40007f1e0ff */
[----:B------:R-:W-:Y:S02]  /*3090*/  ISETP.GE.AND P4, PT, R77, UR8, PT ;  /* 0x000000084d007c0c */ /* 0x000fe4000bf86270 */
[----:B------:R-:W-:Y:S02]  /*30a0*/  PRMT R39, RZ, 0x7610, R39 ;  /* 0x00007610ff277816 */ /* 0x000fe40000000027 */
[----:B------:R-:W-:Y:S02]  /*30b0*/  LEA.HI.X.SX32 R5, R54, R51, 0x1, P0 ;  /* 0x0000003336057211 */ /* 0x000fe400000f0eff */
[----:B------:R-:W-:-:S02]  /*30c0*/  IADD3 R6, P3, PT, R68, R43, RZ ;  /* 0x0000002b44067210 */ /* 0x000fc40007f7e0ff */
[----:B------:R-:W-:Y:S01]  /*30d0*/  PRMT R59, RZ, 0x7610, R59 ;  /* 0x00007610ff3b7816 */ /* 0x000fe2000000003b */
[----:B------:R0:W2:Y:S01]  /*30e0*/  @!P1 LDG.E.U8 R39, desc[UR12][R4.64] ;  /* 0x0000000c04279981 */ /* 0x0000a2000c1e1100 */
[----:B------:R-:W-:Y:S02]  /*30f0*/  LEA.HI.X.SX32 R7, R68, R51, 0x1, P3 ;  /* 0x0000003344077211 */ /* 0x000fe400018f0eff */
[----:B------:R-:W-:Y:S02]  /*3100*/  ISETP.GE.AND P0, PT, R81, UR8, PT ;  /* 0x0000000851007c0c */ /* 0x000fe4000bf06270 */
[C---:B------:R-:W-:Y:S01]  /*3110*/  IADD3 R8, P2, PT, R66.reuse, R43, RZ ;  /* 0x0000002b42087210 */ /* 0x040fe20007f5e0ff */
[----:B------:R1:W3:Y:S01]  /*3120*/  @!P4 LDG.E.U8 R59, desc[UR12][R6.64] ;  /* 0x0000000c063bc981 */ /* 0x0002e2000c1e1100 */
[----:B------:R-:W-:Y:S02]  /*3130*/  ISETP.GE.AND P1, PT, R83, UR8, PT ;  /* 0x0000000853007c0c */ /* 0x000fe4000bf26270 */
[----:B------:R-:W-:-:S02]  /*3140*/  LEA.HI.X.SX32 R9, R66, R51, 0x1, P2 ;  /* 0x0000003342097211 */ /* 0x000fc400010f0eff */
[C---:B------:R-:W-:Y:S02]  /*3150*/  IADD3 R10, P4, PT, R64.reuse, R43, RZ ;  /* 0x0000002b400a7210 */ /* 0x040fe40007f9e0ff */
[----:B------:R-:W-:Y:S02]  /*3160*/  ISETP.GE.AND P2, PT, R85, UR8, PT ;  /* 0x0000000855007c0c */ /* 0x000fe4000bf46270 */
[----:B------:R-:W-:Y:S02]  /*3170*/  PRMT R61, RZ, 0x7610, R61 ;  /* 0x00007610ff3d7816 */ /* 0x000fe4000000003d */
[----:B------:R-:W-:Y:S02]  /*3180*/  PRMT R63, RZ, 0x7610, R63 ;  /* 0x00007610ff3f7816 */ /* 0x000fe4000000003f */
[----:B------:R-:W-:Y:S02]  /*3190*/  LEA.HI.X.SX32 R11, R64, R51, 0x1, P4 ;  /* 0x00000033400b7211 */ /* 0x000fe400020f0eff */
[----:B0-----:R-:W-:Y:S01]  /*31a0*/  IADD3 R4, P3, PT, R62, R43, RZ ;  /* 0x0000002b3e047210 */ /* 0x001fe20007f7e0ff */
[----:B------:R0:W4:Y:S01]  /*31b0*/  @!P0 LDG.E.U8 R61, desc[UR12][R8.64] ;  /* 0x0000000c083d8981 */ /* 0x000122000c1e1100 */
[----:B------:R-:W-:-:S02]  /*31c0*/  PRMT R65, RZ, 0x7610, R65 ;  /* 0x00007610ff417816 */ /* 0x000fc40000000041 */
[----:B------:R-:W-:Y:S01]  /*31d0*/  LEA.HI.X.SX32 R5, R62, R51, 0x1, P3 ;  /* 0x000000333e057211 */ /* 0x000fe200018f0eff */
[----:B------:R-:W5:Y:S01]  /*31e0*/  @!P1 LDG.E.U8 R63, desc[UR12][R10.64] ;  /* 0x0000000c0a3f9981 */ /* 0x000f62000c1e1100 */
[----:B------:R-:W-:Y:S02]  /*31f0*/  ISETP.GE.AND P0, PT, R89, UR8, PT ;  /* 0x0000000859007c0c */ /* 0x000fe4000bf06270 */
[----:B------:R-:W-:Y:S01]  /*3200*/  IADD3 R36, P1, PT, R58, R43, RZ ;  /* 0x0000002b3a247210 */ /* 0x000fe20007f3e0ff */
[----:B------:R0:W3:Y:S01]  /*3210*/  @!P2 LDG.E.U8 R65, desc[UR12][R4.64] ;  /* 0x0000000c0441a981 */ /* 0x0000e2000c1e1100 */
[----:B------:R-:W-:Y:S02]  /*3220*/  ISETP.GE.AND P3, PT, R87, UR8, PT ;  /* 0x0000000857007c0c */ /* 0x000fe4000bf66270 */
[----:B------:R-:W-:Y:S02]  /*3230*/  ISETP.GE.AND P4, PT, R90, UR8, PT ;  /* 0x000000085a007c0c */ /* 0x000fe4000bf86270 */
[----:B------:R-:W-:-:S02]  /*3240*/  LEA.HI.X.SX32 R37, R58, R51, 0x1, P1 ;  /* 0x000000333a257211 */ /* 0x000fc400008f0eff */
[-C--:B-1----:R-:W-:Y:S02]  /*3250*/  IADD3 R6, P2, PT, R60, R43.reuse, RZ ;  /* 0x0000002b3c067210 */ /* 0x082fe40007f5e0ff */
[----:B0-----:R-:W-:Y:S02]  /*3260*/  IADD3 R8, P1, PT, R56, R43, RZ ;  /* 0x0000002b38087210 */ /* 0x001fe40007f3e0ff */
[----:B------:R-:W-:Y:S02]  /*3270*/  PRMT R69, RZ, 0x7610, R69 ;  /* 0x00007610ff457816 */ /* 0x000fe40000000045 */
[----:B------:R-:W-:Y:S02]  /*3280*/  PRMT R67, RZ, 0x7610, R67 ;  /* 0x00007610ff437816 */ /* 0x000fe40000000043 */
[----:B------:R-:W-:Y:S02]  /*3290*/  PRMT R71, RZ, 0x7610, R71 ;  /* 0x00007610ff477816 */ /* 0x000fe40000000047 */
[-C--:B------:R-:W-:Y:S01]  /*32a0*/  LEA.HI.X.SX32 R7, R60, R51.reuse, 0x1, P2 ;  /* 0x000000333c077211 */ /* 0x080fe200010f0eff */
[----:B------:R0:W5:Y:S01]  /*32b0*/  @!P0 LDG.E.U8 R69, desc[UR12][R36.64] ;  /* 0x0000000c24458981 */ /* 0x000162000c1e1100 */
[----:B------:R-:W-:-:S03]  /*32c0*/  LEA.HI.X.SX32 R9, R56, R51, 0x1, P1 ;  /* 0x0000003338097211 */ /* 0x000fc600008f0eff */
[----:B------:R1:W5:Y:S04]  /*32d0*/  @!P3 LDG.E.U8 R67, desc[UR12][R6.64] ;  /* 0x0000000c0643b981 */ /* 0x000368000c1e1100 */
[----:B------:R1:W5:Y:S01]  /*32e0*/  @!P4 LDG.E.U8 R71, desc[UR12][R8.64] ;  /* 0x0000000c0847c981 */ /* 0x000362000c1e1100 */
[----:B------:R-:W-:Y:S01]  /*32f0*/  BAR.SYNC.DEFER_BLOCKING 0x0 ;  /* 0x0000000000007b1d */ /* 0x000fe20000010000 */
[----:B------:R-:W-:Y:S02]  /*3300*/  ISETP.GE.AND P0, PT, R2, UR8, PT ;  /* 0x0000000802007c0c */ /* 0x000fe4000bf06270 */
[C---:B------:R-:W-:Y:S02]  /*3310*/  IADD3 R4, P2, PT, R53.reuse, UR19, RZ ;  /* 0x0000001335047c10 */ /* 0x040fe4000ff5e0ff */
[----:B0-----:R-:W-:-:S02]  /*3320*/  IADD3 R36, P1, PT, R53, UR18, RZ ;  /* 0x0000001235247c10 */ /* 0x001fc4000ff3e0ff */
[----:B------:R-:W-:Y:S02]  /*3330*/  PRMT R189, RZ, 0x7610, R189 ;  /* 0x00007610ffbd7816 */ /* 0x000fe400000000bd */
[----:B------:R-:W-:Y:S02]  /*3340*/  IADD3.X R5, PT, PT, R55, UR65, RZ, P2, !PT ;  /* 0x0000004137057c10 */ /* 0x000fe400097fe4ff */
[----:B------:R-:W-:Y:S02]  /*3350*/  PRMT R191, RZ, 0x7610, R191 ;  /* 0x00007610ffbf7816 */ /* 0x000fe400000000bf */
[C---:B------:R-:W-:Y:S02]  /*3360*/  IADD3 R10, P2, PT, R53.reuse, UR22, RZ ;  /* 0x00000016350a7c10 */ /* 0x040fe4000ff5e0ff */
[----:B-1----:R-:W-:Y:S02]  /*3370*/  IADD3 R6, P3, PT, R53, UR23, RZ ;  /* 0x0000001735067c10 */ /* 0x002fe4000ff7e0ff */
[----:B------:R-:W-:-:S02]  /*3380*/  IADD3.X R37, PT, PT, R55, UR66, RZ, P1, !PT ;  /* 0x0000004237257c10 */ /* 0x000fc40008ffe4ff */
[----:B------:R-:W-:Y:S02]  /*3390*/  IADD3 R38, P1, PT, R53, UR20, RZ ;  /* 0x0000001435267c10 */ /* 0x000fe4000ff3e0ff */
[----:B------:R-:W-:Y:S02]  /*33a0*/  PRMT R183, RZ, 0x7610, R183 ;  /* 0x00007610ffb77816 */ /* 0x000fe400000000b7 */
[----:B------:R-:W-:Y:S02]  /*33b0*/  PRMT R181, RZ, 0x7610, R181 ;  /* 0x00007610ffb57816 */ /* 0x000fe400000000b5 */
[C---:B------:R-:W-:Y:S02]  /*33c0*/  IADD3.X R11, PT, PT, R55.reuse, UR62, RZ, P2, !PT ;  /* 0x0000003e370b7c10 */ /* 0x040fe400097fe4ff */
[----:B------:R-:W-:Y:S02]  /*33d0*/  IADD3.X R7, PT, PT, R55, UR61, RZ, P3, !PT ;  /* 0x0000003d37077c10 */ /* 0x000fe40009ffe4ff */
[----:B------:R-:W-:-:S02]  /*33e0*/  PRMT R187, RZ, 0x7610, R187 ;  /* 0x00007610ffbb7816 */ /* 0x000fc400000000bb */
[----:B------:R-:W-:Y:S02]  /*33f0*/  IADD3 R8, P2, PT, R53, UR26, RZ ;  /* 0x0000001a35087c10 */ /* 0x000fe4000ff5e0ff */
[----:B------:R-:W-:Y:S02]  /*3400*/  PRMT R175, RZ, 0x7610, R175 ;  /* 0x00007610ffaf7816 */ /* 0x000fe400000000af */
[----:B------:R-:W-:Y:S02]  /*3410*/  PRMT R173, RZ, 0x7610, R173 ;  /* 0x00007610ffad7816 */ /* 0x000fe400000000ad */
[----:B------:R-:W-:Y:S02]  /*3420*/  IADD3.X R9, PT, PT, R55, UR58, RZ, P2, !PT ;  /* 0x0000003a37097c10 */ /* 0x000fe400097fe4ff */
[----:B------:R-:W-:Y:S02]  /*3430*/  PRMT R179, RZ, 0x7610, R179 ;  /* 0x00007610ffb37816 */ /* 0x000fe400000000b3 */
[----:B------:R-:W-:-:S02]  /*3440*/  PRMT R169, RZ, 0x7610, R169 ;  /* 0x00007610ffa97816 */ /* 0x000fc400000000a9 */
[----:B------:R-:W-:Y:S02]  /*3450*/  PRMT R167, RZ, 0x7610, R167 ;  /* 0x00007610ffa77816 */ /* 0x000fe400000000a7 */
[----:B------:R-:W-:Y:S02]  /*3460*/  PRMT R171, RZ, 0x7610, R171 ;  /* 0x00007610ffab7816 */ /* 0x000fe400000000ab */
[----:B------:R-:W-:Y:S02]  /*3470*/  PRMT R163, RZ, 0x7610, R163 ;  /* 0x00007610ffa37816 */ /* 0x000fe400000000a3 */
[----:B------:R-:W-:Y:S02]  /*3480*/  PRMT R161, RZ, 0x7610, R161 ;  /* 0x00007610ffa17816 */ /* 0x000fe400000000a1 */
        /* <DEDUP_REMOVED lines=18> */
[----:B------:R-:W-:Y:S01]  /*35b0*/  PRMT R193, RZ, 0x7610, R193 ;  /* 0x00007610ffc17816 */ /* 0x000fe200000000c1 */
[----:B--2---:R0:W-:Y:S04]  /*35c0*/  STS.U8 [R32+UR4], R39 ;  /* 0x0000002720007988 */ /* 0x0041e80008000004 */
[----:B----4-:R-:W-:Y:S04]  /*35d0*/  STS.U8 [R32+UR4+0x200], R61 ;  /* 0x0002003d20007988 */ /* 0x010fe80008000004 */
[----:B---3--:R-:W-:Y:S04]  /*35e0*/  STS.U8 [R32+UR4+0x400], R65 ;  /* 0x0004004120007988 */ /* 0x008fe80008000004 */
[----:B-----5:R-:W-:Y:S04]  /*35f0*/  STS.U8 [R32+UR4+0x600], R69 ;  /* 0x0006004520007988 */ /* 0x020fe80008000004 */
[----:B------:R-:W-:Y:S04]  /*3600*/  STS.U8 [R48+UR4+0x100], R59 ;  /* 0x0001003b30007988 */ /* 0x000fe80008000004 */
[----:B------:R-:W-:Y:S04]  /*3610*/  STS.U8 [R48+UR4+0x300], R63 ;  /* 0x0003003f30007988 */ /* 0x000fe80008000004 */
[----:B------:R-:W-:Y:S04]  /*3620*/  STS.U8 [R48+UR4+0x500], R67 ;  /* 0x0005004330007988 */ /* 0x000fe80008000004 */
[----:B------:R-:W-:Y:S01]  /*3630*/  STS.U8 [R48+UR4+0x700], R71 ;  /* 0x0007004730007988 */ /* 0x000fe20008000004 */
[----:B------:R-:W-:Y:S01]  /*3640*/  BAR.SYNC.DEFER_BLOCKING 0x0 ;  /* 0x0000000000007b1d */ /* 0x000fe20000010000 */
[----:B0-----:R-:W-:-:S05]  /*3650*/  IADD3.X R39, PT, PT, R55, UR64, RZ, P1, !PT ;  /* 0x0000004037277c10 */ /* 0x001fca0008ffe4ff */
[----:B------:R0:W2:Y:S04]  /*3660*/  @!P0 LDG.E.U8 R189, desc[UR12][R4.64] ;  /* 0x0000000c04bd8981 */ /* 0x0000a8000c1e1100 */
[----:B------:R1:W3:Y:S04]  /*3670*/  @!P0 LDG.E.U8 R191, desc[UR12][R36.64] ;  /* 0x0000000c24bf8981 */ /* 0x0002e8000c1e1100 */
[----:B------:R4:W5:Y:S01]  /*3680*/  @!P0 LDG.E.U8 R183, desc[UR12][R10.64] ;  /* 0x0000000c0ab78981 */ /* 0x000962000c1e1100 */
[----:B0-----:R-:W-:-:S03]  /*3690*/  IADD3 R4, P3, PT, R53, UR27, RZ ;  /* 0x0000001b35047c10 */ /* 0x001fc6000ff7e0ff */
[----:B------:R0:W2:Y:S01]  /*36a0*/  @!P0 LDG.E.U8 R181, desc[UR12][R6.64] ;  /* 0x0000000c06b58981 */ /* 0x0000a2000c1e1100 */
[----:B-1----:R-:W-:Y:S02]  /*36b0*/  IADD3 R36, P1, PT, R53, UR24, RZ ;  /* 0x0000001835247c10 */ /* 0x002fe4000ff3e0ff */
[----:B------:R-:W-:Y:S01]  /*36c0*/  IADD3.X R5, PT, PT, R55, UR57, RZ, P3, !PT ;  /* 0x0000003937057c10 */ /* 0x000fe20009ffe4ff */
[----:B------:R1:W2:Y:S01]  /*36d0*/  @!P0 LDG.E.U8 R187, desc[UR12][R38.64] ;  /* 0x0000000c26bb8981 */ /* 0x0002a2000c1e1100 */
[----:B----4-:R-:W-:Y:S02]  /*36e0*/  IADD3 R10, P2, PT, R53, UR29, RZ ;  /* 0x0000001d350a7c10 */ /* 0x010fe4000ff5e0ff */
[----:B------:R-:W-:Y:S01]  /*36f0*/  IADD3.X R37, PT, PT, R55, UR60, RZ, P1, !PT ;  /* 0x0000003c37257c10 */ /* 0x000fe20008ffe4ff */
[----:B------:R4:W2:Y:S01]  /*3700*/  @!P0 LDG.E.U8 R175, desc[UR12][R8.64] ;  /* 0x0000000c08af8981 */ /* 0x0008a2000c1e1100 */
[----:B0-----:R-:W-:Y:S02]  /*3710*/  IADD3 R6, P3, PT, R53, UR30, RZ ;  /* 0x0000001e35067c10 */ /* 0x001fe4000ff7e0ff */
[----:B------:R-:W-:Y:S01]  /*3720*/  IADD3.X R11, PT, PT, R55, UR55, RZ, P2, !PT ;  /* 0x00000037370b7c10 */ /* 0x000fe200097fe4ff */
[----:B------:R0:W2:Y:S01]  /*3730*/  @!P0 LDG.E.U8 R173, desc[UR12][R4.64] ;  /* 0x0000000c04ad8981 */ /* 0x0000a2000c1e1100 */
[----:B-1----:R-:W-:-:S02]  /*3740*/  IADD3 R38, P1, PT, R53, UR28, RZ ;  /* 0x0000001c35267c10 */ /* 0x002fc4000ff3e0ff */
        /* <DEDUP_REMOVED lines=38> */
[----:B----4-:R-:W-:Y:S02]  /*39b0*/  IADD3 R8, P2, PT, R53, R46, RZ ;  /* 0x0000002e35087210 */ /* 0x010fe40007f5e0ff */
[----:B------:R-:W-:Y:S01]  /*39c0*/  IADD3.X R39, PT, PT, R55, UR44, RZ, P1, !PT ;  /* 0x0000002c37277c10 */ /* 0x000fe20008ffe4ff */
[----:B------:R4:W2:Y:S01]  /*39d0*/  @!P0 LDG.E.U8 R145, desc[UR12][R10.64] ;  /* 0x0000000c0a918981 */ /* 0x0008a2000c1e1100 */
[----:B0-----:R-:W-:Y:S01]  /*39e0*/  IADD3 R4, P3, PT, R53, R44, RZ ;  /* 0x0000002c35047210 */ /* 0x001fe20007f7e0ff */
[----:B------:R-:W-:Y:S02]  /*39f0*/  IMAD.X R9, R55, 0x1, R41, P2 ;  /* 0x0000000137097824 */ /* 0x000fe400010e0629 */
[----:B------:R0:W2:Y:S01]  /*3a00*/  @!P0 LDG.E.U8 R143, desc[UR12][R6.64] ;  /* 0x0000000c068f8981 */ /* 0x0000a2000c1e1100 */
[----:B-1----:R-:W-:Y:S01]  /*3a10*/  IADD3 R36, P1, PT, R53, UR7, RZ ;  /* 0x0000000735247c10 */ /* 0x002fe2000ff3e0ff */
[----:B------:R-:W-:-:S02]  /*3a20*/  IMAD.X R5, R55, 0x1, R35, P3 ;  /* 0x0000000137057824 */ /* 0x000fc400018e0623 */
[----:B------:R1:W2:Y:S01]  /*3a30*/  @!P0 LDG.E.U8 R147, desc[UR12][R38.64] ;  /* 0x0000000c26938981 */ /* 0x0002a2000c1e1100 */
[----:B------:R-:W-:Y:S02]  /*3a40*/  IADD3.X R37, PT, PT, R55, UR11, RZ, P1, !PT ;  /* 0x0000000b37257c10 */ /* 0x000fe40008ffe4ff */
[C---:B----4-:R-:W-:Y:S01]  /*3a50*/  IADD3 R10, P2, PT, R53.reuse, R47, RZ ;  /* 0x0000002f350a7210 */ /* 0x050fe20007f5e0ff */
[----:B------:R4:W2:Y:S01]  /*3a60*/  @!P0 LDG.E.U8 R131, desc[UR12][R4.64] ;  /* 0x0000000c04838981 */ /* 0x0008a2000c1e1100 */
[----:B0-----:R-:W-:-:S03]  /*3a70*/  IADD3 R6, P3, PT, R53, R45, RZ ;  /* 0x0000002d35067210 */ /* 0x001fc60007f7e0ff */
[----:B------:R0:W3:Y:S01]  /*3a80*/  @!P0 LDG.E.U8 R139, desc[UR12][R36.64] ;  /* 0x0000000c248b8981 */ /* 0x0000e2000c1e1100 */
[----:B-1----:R-:W-:Y:S01]  /*3a90*/  IADD3 R38, P1, PT, R53, UR14, RZ ;  /* 0x0000000e35267c10 */ /* 0x002fe2000ff3e0ff */
[C---:B------:R-:W-:Y:S02]  /*3aa0*/  IMAD.X R11, R55.reuse, 0x1, R42, P2 ;  /* 0x00000001370b7824 */ /* 0x040fe400010e062a */
[----:B------:R1:W3:Y:S01]  /*3ab0*/  @!P0 LDG.E.U8 R135, desc[UR12][R8.64] ;  /* 0x0000000c08878981 */ /* 0x0002e2000c1e1100 */
[C---:B------:R-:W-:Y:S01]  /*3ac0*/  IADD3.X R39, PT, PT, R55.reuse, UR41, RZ, P1, !PT ;  /* 0x0000002937277c10 */ /* 0x040fe20008ffe4ff */
[----:B------:R-:W-:Y:S01]  /*3ad0*/  IMAD.X R7, R55, 0x1, R40, P3 ;  /* 0x0000000137077824 */ /* 0x000fe200018e0628 */
[C---:B----4-:R-:W-:Y:S01]  /*3ae0*/  IADD3 R4, P3, PT, R53.reuse, UR25, RZ ;  /* 0x0000001935047c10 */ /* 0x050fe2000ff7e0ff */
[----:B------:R-:W4:Y:S01]  /*3af0*/  @!P0 LDG.E.U8 R137, desc[UR12][R10.64] ;  /* 0x0000000c0a898981 */ /* 0x000f22000c1e1100 */
[----:B0-----:R-:W-:-:S03]  /*3b00*/  IADD3 R36, P1, PT, R53, UR17, RZ ;  /* 0x0000001135247c10 */ /* 0x001fc6000ff3e0ff */
[----:B------:R-:W-:Y:S01]  /*3b10*/  LDS.U8 R91, [R31+UR4+0x40] ;  /* 0x000040041f5b7984 */ /* 0x000fe20008000000 */
[----:B-1----:R-:W-:Y:S02]  /*3b20*/  IADD3 R8, P2, PT, R53, UR21, RZ ;  /* 0x0000001535087c10 */ /* 0x002fe4000ff5e0ff */
[C---:B------:R-:W-:Y:S01]  /*3b30*/  IADD3.X R5, PT, PT, R55.reuse, UR59, RZ, P3, !PT ;  /* 0x0000003b37057c10 */ /* 0x040fe20009ffe4ff */
[----:B------:R0:W4:Y:S01]  /*3b40*/  @!P0 LDG.E.U8 R141, desc[UR12][R38.64] ;  /* 0x0000000c268d8981 */ /* 0x000122000c1e1100 */
[C---:B------:R-:W-:Y:S02]  /*3b50*/  IADD3.X R9, PT, PT, R55.reuse, UR63, RZ, P2, !PT ;  /* 0x0000003f37097c10 */ /* 0x040fe400097fe4ff */
[----:B------:R-:W-:Y:S01]  /*3b60*/  IADD3.X R37, PT, PT, R55, UR67, RZ, P1, !PT ;  /* 0x0000004337257c10 */ /* 0x000fe20008ffe4ff */
[----:B------:R-:W4:Y:S04]  /*3b70*/  @!P0 LDG.E.U8 R133, desc[UR12][R6.64] ;  /* 0x0000000c06858981 */ /* 0x000f28000c1e1100 */
[----:B------:R-:W4:Y:S04]  /*3b80*/  @!P0 LDG.E.U8 R177, desc[UR12][R4.64] ;  /* 0x0000000c04b18981 */ /* 0x000f28000c1e1100 */
[----:B------:R-:W4:Y:S04]  /*3b90*/  @!P0 LDG.E.U8 R185, desc[UR12][R8.64] ;  /* 0x0000000c08b98981 */ /* 0x000f28000c1e1100 */
[----:B------:R1:W4:Y:S04]  /*3ba0*/  @!P0 LDG.E.U8 R193, desc[UR12][R36.64] ;  /* 0x0000000c24c18981 */ /* 0x000328000c1e1100 */
[----:B0-----:R-:W-:Y:S04]  /*3bb0*/  LDS.U8 R38, [R31+UR4] ;  /* 0x000000041f267984 */ /* 0x001fe80008000000 */
[----:B------:R-:W0:Y:S04]  /*3bc0*/  LDS.U8 R39, [R31+UR4+0x20] ;  /* 0x000020041f277984 */ /* 0x000e280008000000 */
[----:B------:R-:W-:Y:S04]  /*3bd0*/  LDS.U8 R92, [R31+UR4+0x60] ;  /* 0x000060041f5c7984 */ /* 0x000fe80008000000 */
[----:B------:R-:W-:Y:S04]  /*3be0*/  LDS.U8 R78, [R31+UR4+0x200] ;  /* 0x000200041f4e7984 */ /* 0x000fe80008000000 */
[----:B------:R-:W0:Y:S04]  /*3bf0*/  LDS.U8 R79, [R31+UR4+0x220] ;  /* 0x000220041f4f7984 */ /* 0x000e280008000000 */
[----:B------:R-:W-:Y:S04]  /*3c00*/  LDS.U8 R93, [R31+UR4+0x240] ;  /* 0x000240041f5d7984 */ /* 0x000fe80008000000 */
        /* <DEDUP_REMOVED lines=9> */
[----:B-1----:R-:W-:Y:S04]  /*3ca0*/  LDS.U8 R36, [R57+UR4] ;  /* 0x0000000439247984 */ /* 0x002fe80008000000 */
[----:B------:R-:W1:Y:S04]  /*3cb0*/  LDS.U8 R37, [R57+UR4+0x20] ;  /* 0x0000200439257984 */ /* 0x000e680008000000 */
[----:B------:R-:W-:Y:S04]  /*3cc0*/  LDS.U8 R99, [R57+UR4+0x40] ;  /* 0x0000400439637984 */ /* 0x000fe80008000000 */
        /* <DEDUP_REMOVED lines=13> */
[----:B------:R-:W-:Y:S04]  /*3da0*/  LDS.U8 R109, [R50+UR4] ;  /* 0x00000004326d7984 */ /* 0x000fe80008000000 */
[----:B------:R-:W0:Y:S04]  /*3db0*/  LDS.U8 R110, [R50+UR4+0x20] ;  /* 0x00002004326e7984 */ /* 0x000e280008000000 */
        /* <DEDUP_REMOVED lines=29> */
[----:B------:R-:W-:Y:S01]  /*3f90*/  LDS.U8 R63, [R49+UR4+0x660] ;  /* 0x00066004313f7984 */ /* 0x000fe20008000000 */
[----:B------:R-:W-:Y:S06]  /*3fa0*/  BAR.SYNC.DEFER_BLOCKING 0x0 ;  /* 0x0000000000007b1d */ /* 0x000fec0000010000 */
[----:B--2---:R-:W-:Y:S04]  /*3fb0*/  STS.U8 [R34+UR4], R131 ;  /* 0x0000008322007988 */ /* 0x004fe80008000004 */
[----:B---3--:R-:W-:Y:S04]  /*3fc0*/  STS.U8 [R34+UR4+0x200], R135 ;  /* 0x0002008722007988 */ /* 0x008fe80008000004 */
[----:B------:R-:W-:Y:S04]  /*3fd0*/  STS.U8 [R34+UR4+0x400], R139 ;  /* 0x0004008b22007988 */ /* 0x000fe80008000004 */
        /* <DEDUP_REMOVED lines=10> */
[----:B-----5:R-:W-:Y:S04]  /*4080*/  STS.U8 [R34+UR4+0x1a00], R183 ;  /* 0x001a00b722007988 */ /* 0x020fe80008000004 */
[----:B------:R-:W-:Y:S04]  /*4090*/  STS.U8 [R34+UR4+0x1c00], R187 ;  /* 0x001c00bb22007988 */ /* 0x000fe80008000004 */
[----:B------:R-:W-:Y:S04]  /*40a0*/  STS.U8 [R34+UR4+0x1e00], R191 ;  /* 0x001e00bf22007988 */ /* 0x000fe80008000004 */
[----:B----4-:R-:W-:Y:S04]  /*40b0*/  STS.U8 [R52+UR4+0x100], R133 ;  /* 0x0001008534007988 */ /* 0x010fe80008000004 */
        /* <DEDUP_REMOVED lines=14> */
[----:B------:R-:W-:Y:S01]  /*41a0*/  STS.U8 [R52+UR4+0x1f00], R193 ;  /* 0x001f00c134007988 */ /* 0x000fe20008000004 */
[----:B------:R-:W-:Y:S06]  /*41b0*/  BAR.SYNC.DEFER_BLOCKING 0x0 ;  /* 0x0000000000007b1d */ /* 0x000fec0000010000 */
[----:B------:R-:W2:Y:S04]  /*41c0*/  LDSM.16.M88.4 R4, [R33] ;  /* 0x000000002104783b */ /* 0x000ea80000000200 */
[----:B------:R-:W3:Y:S01]  /*41d0*/  LDSM.16.M88.4 R8, [R33+0x1000] ;  /* 0x001000002108783b */ /* 0x000ee20000000200 */
[----:B0-----:R-:W-:-:S02]  /*41e0*/  IMAD R38, R39, 0x100, R38 ;  /* 0x0000010027267824 */ /* 0x001fc400078e0226 */
[----:B------:R-:W-:Y:S02]  /*41f0*/  IMAD R78, R79, 0x100, R78 ;  /* 0x000001004f4e7824 */ /* 0x000fe400078e024e */
[----:B-1----:R-:W-:Y:S02]  /*4200*/  IMAD R37, R37, 0x100, R36 ;  /* 0x0000010025257824 */ /* 0x002fe400078e0224 */
[----:B------:R-:W-:Y:S01]  /*4210*/  IMAD R39, R102, 0x100, R101 ;  /* 0x0000010066277824 */ /* 0x000fe200078e0265 */
[----:B------:R-:W-:Y:S02]  /*4220*/  F2FP.F16.E4M3.UNPACK_B R36, R38 ;  /* 0x00000026ff24723e */ /* 0x000fe400020006ff */
[----:B------:R-:W-:Y:S02]  /*4230*/  F2FP.F16.E4M3.UNPACK_B R38, R78 ;  /* 0x0000004eff26723e */ /* 0x000fe400020006ff */
[----:B------:R-:W-:Y:S02]  /*4240*/  F2FP.F16.E4M3.UNPACK_B R37, R37 ;  /* 0x00000025ff25723e */ /* 0x000fe400020006ff */
[----:B------:R-:W-:Y:S01]  /*4250*/  F2FP.F16.E4M3.UNPACK_B R39, R39 ;  /* 0x00000027ff27723e */ /* 0x000fe200020006ff */
[----:B------:R-:W-:-:S02]  /*4260*/  IMAD R109, R110, 0x100, R109 ;  /* 0x000001006e6d7824 */ /* 0x000fc400078e026d */
[----:B------:R-:W-:Y:S02]  /*4270*/  IMAD R113, R114, 0x100, R113 ;  /* 0x0000010072717824 */ /* 0x000fe400078e0271 */
[----:B------:R-:W-:Y:S02]  /*4280*/  IMAD R121, R122, 0x100, R121 ;  /* 0x000001007a797824 */ /* 0x000fe400078e0279 */
[----:B------:R-:W-:Y:S01]  /*4290*/  IMAD R125, R126, 0x100, R125 ;  /* 0x000001007e7d7824 */ /* 0x000fe200078e027d */
[----:B--2---:R-:W-:Y:S02]  /*42a0*/  F2FP.F16.E4M3.UNPACK_B R132, R4 ;  /* 0x00000004ff84723e */ /* 0x004fe400020006ff */
[----:B------:R-:W-:Y:S02]  /*42b0*/  F2FP.F16.E4M3.UNPACK_B R133, R5 ;  /* 0x00000005ff85723e */ /* 0x000fe400020006ff */
[----:B---3--:R-:W-:Y:S02]  /*42c0*/  F2FP.F16.E4M3.UNPACK_B R78, R8 ;  /* 0x00000008ff4e723e */ /* 0x008fe400020006ff */
[----:B------:R-:W-:-:S03]  /*42d0*/  F2FP.F16.E4M3.UNPACK_B R79, R9 ;  /* 0x00000009ff4f723e */ /* 0x000fc600020006ff */
[C---:B------:R-:W-:Y:S08]  /*42e0*/  HMMA.16816.F32 R12, R36.reuse, R132, R12 ;  /* 0x00000084240c723c */ /* 0x040ff0000000180c */
[----:B------:R-:W-:Y:S01]  /*42f0*/  HMMA.16816.F32 R24, R36, R78, R24 ;  /* 0x0000004e2418723c */ /* 0x000fe20000001818 */
[----:B------:R-:W-:Y:S02]  /*4300*/  F2FP.F16.E4M3.UNPACK_B R36, R109 ;  /* 0x0000006dff24723e */ /* 0x000fe400020006ff */
[----:B------:R-:W-:-:S02]  /*4310*/  F2FP.F16.E4M3.UNPACK_B R38, R113 ;  /* 0x00000071ff26723e */ /* 0x000fc400020006ff */
[----:B------:R-:W-:Y:S02]  /*4320*/  F2FP.F16.E4M3.UNPACK_B R37, R121 ;  /* 0x00000079ff25723e */ /* 0x000fe400020006ff */
[----:B------:R-:W-:Y:S01]  /*4330*/  F2FP.F16.E4M3.UNPACK_B R39, R125 ;  /* 0x0000007dff27723e */ /* 0x000fe200020006ff */
[----:B------:R-:W-:Y:S02]  /*4340*/  IMAD R91, R92, 0x100, R91 ;  /* 0x000001005c5b7824 */ /* 0x000fe400078e025b */
[----:B------:R-:W-:Y:S02]  /*4350*/  IMAD R93, R94, 0x100, R93 ;  /* 0x000001005e5d7824 */ /* 0x000fe400078e025d */
[----:B------:R-:W-:Y:S02]  /*4360*/  IMAD R99, R100, 0x100, R99 ;  /* 0x0000010064637824 */ /* 0x000fe400078e0263 */
[----:B------:R-:W-:Y:S01]  /*4370*/  HMMA.16816.F32 R16, R36, R132, R16 ;  /* 0x000000842410723c */ /* 0x000fe20000001810 */
[----:B------:R-:W-:Y:S01]  /*4380*/  IMAD R103, R104, 0x100, R103 ;  /* 0x0000010068677824 */ /* 0x000fe200078e0267 */
[----:B------:R-:W-:-:S06]  /*4390*/  F2FP.F16.E4M3.UNPACK_B R4, R4.H1 ;  /* 0x00000004ff04723e */ /* 0x000fcc00030006ff */
[----:B------:R-:W-:Y:S01]  /*43a0*/  HMMA.16816.F32 R20, R36, R78, R20 ;  /* 0x0000004e2414723c */ /* 0x000fe20000001814 */
[----:B------:R-:W-:Y:S02]  /*43b0*/  F2FP.F16.E4M3.UNPACK_B R36, R91 ;  /* 0x0000005bff24723e */ /* 0x000fe400020006ff */
[----:B------:R-:W-:Y:S02]  /*43c0*/  F2FP.F16.E4M3.UNPACK_B R38, R93 ;  /* 0x0000005dff26723e */ /* 0x000fe400020006ff */
[----:B------:R-:W-:Y:S02]  /*43d0*/  F2FP.F16.E4M3.UNPACK_B R37, R99 ;  /* 0x00000063ff25723e */ /* 0x000fe400020006ff */
[----:B------:R-:W-:Y:S02]  /*43e0*/  F2FP.F16.E4M3.UNPACK_B R39, R103 ;  /* 0x00000067ff27723e */ /* 0x000fe400020006ff */
[----:B------:R-:W-:Y:S02]  /*43f0*/  F2FP.F16.E4M3.UNPACK_B R5, R5.H1 ;  /* 0x00000005ff05723e */ /* 0x000fe400030006ff */
[----:B------:R-:W-:-:S02]  /*4400*/  F2FP.F16.E4M3.UNPACK_B R8, R8.H1 ;  /* 0x00000008ff08723e */ /* 0x000fc400030006ff */
[----:B------:R-:W-:Y:S01]  /*4410*/  F2FP.F16.E4M3.UNPACK_B R9, R9.H1 ;  /* 0x00000009ff09723e */ /* 0x000fe200030006ff */
[----:B------:R-:W-:Y:S02]  /*4420*/  IMAD R111, R112, 0x100, R111 ;  /* 0x00000100706f7824 */ /* 0x000fe400078e026f */
[----:B------:R-:W-:Y:S02]  /*4430*/  IMAD R115, R116, 0x100, R115 ;  /* 0x0000010074737824 */ /* 0x000fe400078e0273 */
[----:B------:R-:W-:Y:S02]  /*4440*/  IMAD R123, R124, 0x100, R123 ;  /* 0x000001007c7b7824 */ /* 0x000fe400078e027b */
[----:B------:R-:W-:Y:S01]  /*4450*/  IMAD R127, R128, 0x100, R127 ;  /* 0x00000100807f7824 */ /* 0x000fe200078e027f */
[C---:B------:R-:W-:Y:S08]  /*4460*/  HMMA.16816.F32 R12, R36.reuse, R4, R12 ;  /* 0x00000004240c723c */ /* 0x040ff0000000180c */
[----:B------:R-:W-:Y:S01]  /*4470*/  HMMA.16816.F32 R24, R36, R8, R24 ;  /* 0x000000082418723c */ /* 0x000fe20000001818 */
[----:B------:R-:W-:-:S02]  /*4480*/  F2FP.F16.E4M3.UNPACK_B R36, R111 ;  /* 0x0000006fff24723e */ /* 0x000fc400020006ff */
[----:B------:R-:W-:Y:S02]  /*4490*/  F2FP.F16.E4M3.UNPACK_B R38, R115 ;  /* 0x00000073ff26723e */ /* 0x000fe400020006ff */
[----:B------:R-:W-:Y:S02]  /*44a0*/  F2FP.F16.E4M3.UNPACK_B R37, R123 ;  /* 0x0000007bff25723e */ /* 0x000fe400020006ff */
[----:B------:R-:W-:Y:S01]  /*44b0*/  F2FP.F16.E4M3.UNPACK_B R39, R127 ;  /* 0x0000007fff27723e */ /* 0x000fe200020006ff */
[----:B------:R-:W-:Y:S02]  /*44c0*/  IMAD R95, R96, 0x100, R95 ;  /* 0x00000100605f7824 */ /* 0x000fe400078e025f */
[----:B------:R-:W-:Y:S02]  /*44d0*/  IMAD R97, R98, 0x100, R97 ;  /* 0x0000010062617824 */ /* 0x000fe400078e0261 */
[----:B------:R-:W-:Y:S02]  /*44e0*/  IMAD R105, R106, 0x100, R105 ;  /* 0x000001006a697824 */ /* 0x000fe400078e0269 */
[----:B------:R-:W-:Y:S01]  /*44f0*/  HMMA.16816.F32 R16, R36, R4, R16 ;  /* 0x000000042410723c */ /* 0x000fe20000001810 */
[----:B------:R-:W-:Y:S01]  /*4500*/  IMAD R107, R108, 0x100, R107 ;  /* 0x000001006c6b7824 */ /* 0x000fe200078e026b */
[----:B------:R-:W-:-:S06]  /*4510*/  F2FP.F16.E4M3.UNPACK_B R78, R10 ;  /* 0x0000000aff4e723e */ /* 0x000fcc00020006ff */
[----:B------:R-:W-:Y:S01]  /*4520*/  HMMA.16816.F32 R20, R36, R8, R20 ;  /* 0x000000082414723c */ /* 0x000fe20000001814 */
[----:B------:R-:W-:Y:S02]  /*4530*/  F2FP.F16.E4M3.UNPACK_B R36, R95 ;  /* 0x0000005fff24723e */ /* 0x000fe400020006ff */
[----:B------:R-:W-:Y:S02]  /*4540*/  F2FP.F16.E4M3.UNPACK_B R38, R97 ;  /* 0x00000061ff26723e */ /* 0x000fe400020006ff */
[----:B------:R-:W-:Y:S02]  /*4550*/  F2FP.F16.E4M3.UNPACK_B R37, R105 ;  /* 0x00000069ff25723e */ /* 0x000fe400020006ff */
[----:B------:R-:W-:Y:S02]  /*4560*/  F2FP.F16.E4M3.UNPACK_B R39, R107 ;  /* 0x0000006bff27723e */ /* 0x000fe400020006ff */
[----:B------:R-:W-:Y:S02]  /*4570*/  F2FP.F16.E4M3.UNPACK_B R8, R6 ;  /* 0x00000006ff08723e */ /* 0x000fe400020006ff */
[----:B------:R-:W-:-:S02]  /*4580*/  F2FP.F16.E4M3.UNPACK_B R9, R7 ;  /* 0x00000007ff09723e */ /* 0x000fc400020006ff */
[----:B------:R-:W-:Y:S01]  /*4590*/  F2FP.F16.E4M3.UNPACK_B R79, R11 ;  /* 0x0000000bff4f723e */ /* 0x000fe200020006ff */
[----:B------:R-:W-:Y:S02]  /*45a0*/  IMAD R117, R118, 0x100, R117 ;  /* 0x0000010076757824 */ /* 0x000fe400078e0275 */
[----:B------:R-:W-:Y:S02]  /*45b0*/  IMAD R119, R120, 0x100, R119 ;  /* 0x0000010078777824 */ /* 0x000fe400078e0277 */
[----:B------:R-:W-:Y:S02]  /*45c0*/  IMAD R129, R130, 0x100, R129 ;  /* 0x0000010082817824 */ /* 0x000fe400078e0281 */
[----:B------:R-:W-:Y:S01]  /*45d0*/  IMAD R75, R75, 0x100, R88 ;  /* 0x000001004b4b7824 */ /* 0x000fe200078e0258 */
[----:B------:R-:W-:Y:S01]  /*45e0*/  HMMA.16816.F32 R12, R36, R8, R12 ;  /* 0x00000008240c723c */ /* 0x000fe2000000180c */
[----:B------:R-:W-:-:S07]  /*45f0*/  UIADD3 UR18, UP0, UPT, UR5, UR18, URZ ;  /* 0x0000001205127290 */ /* 0x000fce000ff1e0ff */
[----:B------:R-:W-:Y:S01]  /*4600*/  HMMA.16816.F32 R24, R36, R78, R24 ;  /* 0x0000004e2418723c */ /* 0x000fe20000001818 */
[----:B------:R-:W-:Y:S02]  /*4610*/  F2FP.F16.E4M3.UNPACK_B R36, R117 ;  /* 0x00000075ff24723e */ /* 0x000fe400020006ff */
[----:B------:R-:W-:Y:S02]  /*4620*/  F2FP.F16.E4M3.UNPACK_B R38, R119 ;  /* 0x00000077ff26723e */ /* 0x000fe400020006ff */
[----:B------:R-:W-:Y:S02]  /*4630*/  F2FP.F16.E4M3.UNPACK_B R37, R129 ;  /* 0x00000081ff25723e */ /* 0x000fe400020006ff */
[----:B------:R-:W-:Y:S01]  /*4640*/  F2FP.F16.E4M3.UNPACK_B R39, R75 ;  /* 0x0000004bff27723e */ /* 0x000fe200020006ff */
[----:B------:R-:W-:Y:S01]  /*4650*/  UIADD3.X UR66, UPT, UPT, UR10, UR66, URZ, UP0, !UPT ;  /* 0x000000420a427290 */ /* 0x000fe200087fe4ff */
[----:B------:R-:W-:Y:S01]  /*4660*/  IMAD R4, R73, 0x100, R86 ;  /* 0x0000010049047824 */ /* 0x000fe200078e0256 */
[----:B------:R-:W-:Y:S01]  /*4670*/  UIADD3 UR25, UP0, UPT, UR5, UR25, URZ ;  /* 0x0000001905197290 */ /* 0x000fe2000ff1e0ff */
[----:B------:R-:W-:-:S02]  /*4680*/  IMAD R71, R71, 0x100, R84 ;  /* 0x0000010047477824 */ /* 0x000fc400078e0254 */
[----:B------:R-:W-:Y:S01]  /*4690*/  IMAD R5, R69, 0x100, R82 ;  /* 0x0000010045057824 */ /* 0x000fe200078e0252 */
[----:B------:R-:W-:Y:S01]  /*46a0*/  HMMA.16816.F32 R16, R36, R8, R16 ;  /* 0x000000082410723c */ /* 0x000fe20000001810 */
[----:B------:R-:W-:Y:S01]  /*46b0*/  IMAD R67, R67, 0x100, R80 ;  /* 0x0000010043437824 */ /* 0x000fe200078e0250 */
[----:B------:R-:W-:Y:S01]  /*46c0*/  UIADD3.X UR59, UPT, UPT, UR10, UR59, URZ, UP0, !UPT ;  /* 0x0000003b0a3b7290 */ /* 0x000fe200087fe4ff */
[----:B------:R-:W-:-:S05]  /*46d0*/  F2FP.F16.E4M3.UNPACK_B R8, R6.H1 ;  /* 0x00000006ff08723e */ /* 0x000fca00030006ff */
[----:B------:R-:W-:Y:S01]  /*46e0*/  HMMA.16816.F32 R20, R36, R78, R20 ;  /* 0x0000004e2414723c */ /* 0x000fe20000001814 */
[----:B------:R-:W-:Y:S01]  /*46f0*/  F2FP.F16.E4M3.UNPACK_B R9, R7.H1 ;  /* 0x00000007ff09723e */ /* 0x000fe200030006ff */
[----:B------:R-:W-:Y:S01]  /*4700*/  UIADD3 UR32, UP0, UPT, UR5, UR32, URZ ;  /* 0x0000002005207290 */ /* 0x000fe2000ff1e0ff */
[----:B------:R-:W-:Y:S02]  /*4710*/  F2FP.F16.E4M3.UNPACK_B R4, R4 ;  /* 0x00000004ff04723e */ /* 0x000fe400020006ff */
[----:B------:R-:W-:Y:S02]  /*4720*/  F2FP.F16.E4M3.UNPACK_B R6, R71 ;  /* 0x00000047ff06723e */ /* 0x000fe400020006ff */
[----:B------:R-:W-:Y:S02]  /*4730*/  F2FP.F16.E4M3.UNPACK_B R5, R5 ;  /* 0x00000005ff05723e */ /* 0x000fe400020006ff */
[----:B------:R-:W-:Y:S02]  /*4740*/  F2FP.F16.E4M3.UNPACK_B R7, R67 ;  /* 0x00000043ff07723e */ /* 0x000fe400020006ff */
[----:B------:R-:W-:-:S02]  /*4750*/  F2FP.F16.E4M3.UNPACK_B R10, R10.H1 ;  /* 0x0000000aff0a723e */ /* 0x000fc400030006ff */
[----:B------:R-:W-:Y:S01]  /*4760*/  F2FP.F16.E4M3.UNPACK_B R11, R11.H1 ;  /* 0x0000000bff0b723e */ /* 0x000fe200030006ff */
[----:B------:R-:W-:Y:S01]  /*4770*/  IMAD R65, R65, 0x100, R76 ;  /* 0x0000010041417824 */ /* 0x000fe200078e024c */
[----:B------:R-:W-:Y:S01]  /*4780*/  UIADD3.X UR52, UPT, UPT, UR10, UR52, URZ, UP0, !UPT ;  /* 0x000000340a347290 */ /* 0x000fe200087fe4ff */
[----:B------:R-:W-:Y:S02]  /*4790*/  IMAD R59, R70, 0x100, R59 ;  /* 0x00000100463b7824 */ /* 0x000fe400078e023b */
[----:B------:R-:W-:Y:S02]  /*47a0*/  IMAD R61, R61, 0x100, R72 ;  /* 0x000001003d3d7824 */ /* 0x000fe400078e0248 */
[----:B------:R-:W-:Y:S01]  /*47b0*/  IMAD R63, R63, 0x100, R74 ;  /* 0x000001003f3f7824 */ /* 0x000fe200078e024a */
[----:B------:R-:W-:Y:S02]  /*47c0*/  UIADD3 UR17, UP1, UPT, UR5, UR17, URZ ;  /* 0x0000001105117290 */ /* 0x000fe4000ff3e0ff */
[----:B------:R-:W-:-:S02]  /*47d0*/  UIADD3 UR19, UP4, UPT, UR5, UR19, URZ ;  /* 0x0000001305137290 */ /* 0x000fc4000ff9e0ff */
[----:B------:R-:W-:Y:S02]  /*47e0*/  UIADD3 UR20, UP6, UPT, UR5, UR20, URZ ;  /* 0x0000001405147290 */ /* 0x000fe4000ffde0ff */
[----:B------:R-:W-:Y:S02]  /*47f0*/  UIADD3 UR21, UP5, UPT, UR5, UR21, URZ ;  /* 0x0000001505157290 */ /* 0x000fe4000ffbe0ff */
[----:B------:R-:W-:Y:S02]  /*4800*/  UIADD3 UR22, UP3, UPT, UR5, UR22, URZ ;  /* 0x0000001605167290 */ /* 0x000fe4000ff7e0ff */
[----:B------:R-:W-:Y:S02]  /*4810*/  UIADD3 UR23, UP2, UPT, UR5, UR23, URZ ;  /* 0x0000001705177290 */ /* 0x000fe4000ff5e0ff */
[----:B------:R-:W-:Y:S01]  /*4820*/  UIADD3 UR39, UP0, UPT, UR5, UR39, URZ ;  /* 0x0000002705277290 */ /* 0x000fe2000ff1e0ff */
[----:B------:R-:W-:Y:S01]  /*4830*/  HMMA.16816.F32 R12, R4, R8, R12 ;  /* 0x00000008040c723c */ /* 0x000fe2000000180c */
[----:B------:R-:W-:-:S02]  /*4840*/  UIADD3 UR6, UPT, UPT, UR6, -0x1, URZ ;  /* 0xffffffff06067890 */ /* 0x000fc4000fffe0ff */
[----:B------:R-:W-:Y:S02]  /*4850*/  UIADD3.X UR67, UPT, UPT, UR10, UR67, URZ, UP1, !UPT ;  /* 0x000000430a437290 */ /* 0x000fe40008ffe4ff */
[----:B------:R-:W-:-:S03]  /*4860*/  UIADD3.X UR65, UPT, UPT, UR10, UR65, URZ, UP4, !UPT ;  /* 0x000000410a417290 */ /* 0x000fc6000a7fe4ff */
[----:B------:R-:W-:Y:S01]  /*4870*/  HMMA.16816.F32 R24, R4, R10, R24 ;  /* 0x0000000a0418723c */ /* 0x000fe20000001818 */
[----:B------:R-:W-:Y:S01]  /*4880*/  F2FP.F16.E4M3.UNPACK_B R4, R65 ;  /* 0x00000041ff04723e */ /* 0x000fe200020006ff */
[----:B------:R-:W-:Y:S01]  /*4890*/  UIADD3.X UR64, UPT, UPT, UR10, UR64, URZ, UP6, !UPT ;  /* 0x000000400a407290 */ /* 0x000fe2000b7fe4ff */
[----:B------:R-:W-:Y:S01]  /*48a0*/  F2FP.F16.E4M3.UNPACK_B R6, R59 ;  /* 0x0000003bff06723e */ /* 0x000fe200020006ff */
[----:B------:R-:W-:Y:S01]  /*48b0*/  UIADD3.X UR63, UPT, UPT, UR10, UR63, URZ, UP5, !UPT ;  /* 0x0000003f0a3f7290 */ /* 0x000fe2000affe4ff */
[----:B------:R-:W-:Y:S01]  /*48c0*/  F2FP.F16.E4M3.UNPACK_B R5, R61 ;  /* 0x0000003dff05723e */ /* 0x000fe200020006ff */
[----:B------:R-:W-:Y:S01]  /*48d0*/  UIADD3.X UR62, UPT, UPT, UR10, UR62, URZ, UP3, !UPT ;  /* 0x0000003e0a3e7290 */ /* 0x000fe20009ffe4ff */
[----:B------:R-:W-:Y:S01]  /*48e0*/  F2FP.F16.E4M3.UNPACK_B R7, R63 ;  /* 0x0000003fff07723e */ /* 0x000fe200020006ff */
[----:B------:R-:W-:Y:S02]  /*48f0*/  UIADD3.X UR61, UPT, UPT, UR10, UR61, URZ, UP2, !UPT ;  /* 0x0000003d0a3d7290 */ /* 0x000fe400097fe4ff */
[----:B------:R-:W-:-:S02]  /*4900*/  UIADD3.X UR45, UPT, UPT, UR10, UR45, URZ, UP0, !UPT ;  /* 0x0000002d0a2d7290 */ /* 0x000fc400087fe4ff */
[----:B------:R-:W-:Y:S02]  /*4910*/  UIADD3 UR24, UP1, UPT, UR5, UR24, URZ ;  /* 0x0000001805187290 */ /* 0x000fe4000ff3e0ff */
[----:B------:R-:W-:Y:S02]  /*4920*/  UIADD3 UR26, UP4, UPT, UR5, UR26, URZ ;  /* 0x0000001a051a7290 */ /* 0x000fe4000ff9e0ff */
[----:B------:R-:W-:Y:S02]  /*4930*/  UIADD3 UR27, UP6, UPT, UR5, UR27, URZ ;  /* 0x0000001b051b7290 */ /* 0x000fe4000ffde0ff */
[----:B------:R-:W-:Y:S02]  /*4940*/  UIADD3 UR28, UP5, UPT, UR5, UR28, URZ ;  /* 0x0000001c051c7290 */ /* 0x000fe4000ffbe0ff */
[----:B------:R-:W-:Y:S02]  /*4950*/  UIADD3 UR29, UP3, UPT, UR5, UR29, URZ ;  /* 0x0000001d051d7290 */ /* 0x000fe4000ff7e0ff */
[----:B------:R-:W-:-:S02]  /*4960*/  UIADD3 UR30, UP2, UPT, UR5, UR30, URZ ;  /* 0x0000001e051e7290 */ /* 0x000fc4000ff5e0ff */
[----:B------:R-:W-:Y:S01]  /*4970*/  UISETP.NE.U32.AND UP0, UPT, UR6, URZ, UPT ;  /* 0x000000ff0600728c */ /* 0x000fe2000bf05070 */
[C---:B------:R-:W-:Y:S01]  /*4980*/  HMMA.16816.F32 R16, R4.reuse, R8, R16 ;  /* 0x000000080410723c */ /* 0x040fe20000001810 */
[----:B------:R-:W-:Y:S02]  /*4990*/  UIADD3.X UR60, UPT, UPT, UR10, UR60, URZ, UP1, !UPT ;  /* 0x0000003c0a3c7290 */ /* 0x000fe40008ffe4ff */
[----:B------:R-:W-:Y:S02]  /*49a0*/  UIADD3.X UR58, UPT, UPT, UR10, UR58, URZ, UP4, !UPT ;  /* 0x0000003a0a3a7290 */ /* 0x000fe4000a7fe4ff */
[----:B------:R-:W-:Y:S02]  /*49b0*/  UIADD3.X UR57, UPT, UPT, UR10, UR57, URZ, UP6, !UPT ;  /* 0x000000390a397290 */ /* 0x000fe4000b7fe4ff */
[----:B------:R-:W-:Y:S01]  /*49c0*/  UIADD3.X UR56, UPT, UPT, UR10, UR56, URZ, UP5, !UPT ;  /* 0x000000380a387290 */ /* 0x000fe2000affe4ff */
[----:B------:R-:W-:Y:S01]  /*49d0*/  HMMA.16816.F32 R20, R4, R10, R20 ;  /* 0x0000000a0414723c */ /* 0x000fe20000001814 */
[----:B------:R-:W-:-:S02]  /*49e0*/  UIADD3.X UR55, UPT, UPT, UR10, UR55, URZ, UP3, !UPT ;  /* 0x000000370a377290 */ /* 0x000fc40009ffe4ff */
[----:B------:R-:W-:Y:S01]  /*49f0*/  UIADD3.X UR54, UPT, UPT, UR10, UR54, URZ, UP2, !UPT ;  /* 0x000000360a367290 */ /* 0x000fe200097fe4ff */
[----:B------:R-:W-:Y:S01]  /*4a00*/  IMAD.U32 R4, RZ, RZ, UR9 ;  /* 0x00000009ff047e24 */ /* 0x000fe2000f8e00ff */
[----:B------:R-:W-:Y:S02]  /*4a10*/  UIADD3 UR31, UP1, UPT, UR5, UR31, URZ ;  /* 0x0000001f051f7290 */ /* 0x000fe4000ff3e0ff */
[----:B------:R-:W-:Y:S02]  /*4a20*/  UIADD3 UR33, UP4, UPT, UR5, UR33, URZ ;  /* 0x0000002105217290 */ /* 0x000fe4000ff9e0ff */
[----:B------:R-:W-:Y:S02]  /*4a30*/  UIADD3 UR34, UP6, UPT, UR5, UR34, URZ ;  /* 0x0000002205227290 */ /* 0x000fe4000ffde0ff */
[----:B------:R-:W-:Y:S02]  /*4a40*/  UIADD3 UR35, UP5, UPT, UR5, UR35, URZ ;  /* 0x0000002305237290 */ /* 0x000fe4000ffbe0ff */
[----:B------:R-:W-:-:S02]  /*4a50*/  UIADD3 UR36, UP3, UPT, UR5, UR36, URZ ;  /* 0x0000002405247290 */ /* 0x000fc4000ff7e0ff */
[----:B------:R-:W-:Y:S01]  /*4a60*/  UIADD3 UR37, UP2, UPT, UR5, UR37, URZ ;  /* 0x0000002505257290 */ /* 0x000fe2000ff5e0ff */
[----:B------:R-:W-:Y:S02]  /*4a70*/  IADD3 R43, P4, PT, R43, UR9, RZ ;  /* 0x000000092b2b7c10 */ /* 0x000fe4000ff9e0ff */
[----:B------:R-:W-:Y:S02]  /*4a80*/  IADD3 R47, P0, PT, R47, UR5, RZ ;  /* 0x000000052f2f7c10 */ /* 0x000fe4000ff1e0ff */
[----:B------:R-:W-:Y:S02]  /*4a90*/  IADD3 R46, P1, PT, R46, UR5, RZ ;  /* 0x000000052e2e7c10 */ /* 0x000fe4000ff3e0ff */
[----:B------:R-:W-:Y:S02]  /*4aa0*/  IADD3 R45, P2, PT, R45, UR5, RZ ;  /* 0x000000052d2d7c10 */ /* 0x000fe4000ff5e0ff */
[----:B------:R-:W-:Y:S01]  /*4ab0*/  IADD3 R44, P3, PT, R44, UR5, RZ ;  /* 0x000000052c2c7c10 */ /* 0x000fe2000ff7e0ff */
[----:B------:R-:W-:-:S02]  /*4ac0*/  UIADD3.X UR53, UPT, UPT, UR10, UR53, URZ, UP1, !UPT ;  /* 0x000000350a357290 */ /* 0x000fc40008ffe4ff */
[----:B------:R-:W-:Y:S02]  /*4ad0*/  UIADD3.X UR51, UPT, UPT, UR10, UR51, URZ, UP4, !UPT ;  /* 0x000000330a337290 */ /* 0x000fe4000a7fe4ff */
[----:B------:R-:W-:Y:S02]  /*4ae0*/  UIADD3.X UR50, UPT, UPT, UR10, UR50, URZ, UP6, !UPT ;  /* 0x000000320a327290 */ /* 0x000fe4000b7fe4ff */
[----:B------:R-:W-:Y:S02]  /*4af0*/  UIADD3.X UR49, UPT, UPT, UR10, UR49, URZ, UP5, !UPT ;  /* 0x000000310a317290 */ /* 0x000fe4000affe4ff */
[----:B------:R-:W-:Y:S02]  /*4b00*/  UIADD3.X UR48, UPT, UPT, UR10, UR48, URZ, UP3, !UPT ;  /* 0x000000300a307290 */ /* 0x000fe40009ffe4ff */
[----:B------:R-:W-:Y:S01]  /*4b10*/  UIADD3.X UR47, UPT, UPT, UR10, UR47, URZ, UP2, !UPT ;  /* 0x0000002f0a2f7290 */ /* 0x000fe200097fe4ff */
[----:B------:R-:W-:Y:S01]  /*4b20*/  LEA.HI.X.SX32 R51, R4, R51, 0x1, P4 ;  /* 0x0000003304337211 */ /* 0x000fe200020f0eff */
[----:B------:R-:W-:Y:S01]  /*4b30*/  UIADD3 UR38, UP1, UPT, UR5, UR38, URZ ;  /* 0x0000002605267290 */ /* 0x000fe2000ff3e0ff */
[----:B------:R-:W-:Y:S01]  /*4b40*/  IADD3.X R42, PT, PT, R42, UR10, RZ, P0, !PT ;  /* 0x0000000a2a2a7c10 */ /* 0x000fe200087fe4ff */
[----:B------:R-:W-:Y:S01]  /*4b50*/  UIADD3 UR40, UP4, UPT, UR5, UR40, URZ ;  /* 0x0000002805287290 */ /* 0x000fe2000ff9e0ff */
[----:B------:R-:W-:Y:S01]  /*4b60*/  IADD3.X R41, PT, PT, R41, UR10, RZ, P1, !PT ;  /* 0x0000000a29297c10 */ /* 0x000fe20008ffe4ff */
[----:B------:R-:W-:Y:S01]  /*4b70*/  UIADD3 UR16, UP6, UPT, UR5, UR16, URZ ;  /* 0x0000001005107290 */ /* 0x000fe2000ffde0ff */
[----:B------:R-:W-:Y:S01]  /*4b80*/  IADD3.X R40, PT, PT, R40, UR10, RZ, P2, !PT ;  /* 0x0000000a28287c10 */ /* 0x000fe200097fe4ff */
[----:B------:R-:W-:Y:S01]  /*4b90*/  UIADD3 UR15, UP5, UPT, UR5, UR15, URZ ;  /* 0x0000000f050f7290 */ /* 0x000fe2000ffbe0ff */
[----:B------:R-:W-:Y:S01]  /*4ba0*/  IADD3.X R35, PT, PT, R35, UR10, RZ, P3, !PT ;  /* 0x0000000a23237c10 */ /* 0x000fe20009ffe4ff */
[----:B------:R-:W-:-:S02]  /*4bb0*/  UIADD3 UR14, UP3, UPT, UR5, UR14, URZ ;  /* 0x0000000e050e7290 */ /* 0x000fc4000ff7e0ff */
[----:B------:R-:W-:Y:S02]  /*4bc0*/  UIADD3 UR7, UP2, UPT, UR5, UR7, URZ ;  /* 0x0000000705077290 */ /* 0x000fe4000ff5e0ff */
[----:B------:R-:W-:Y:S02]  /*4bd0*/  UIADD3 UR8, UPT, UPT, UR8, -0x40, URZ ;  /* 0xffffffc008087890 */ /* 0x000fe4000fffe0ff */
[----:B------:R-:W-:Y:S02]  /*4be0*/  UIADD3.X UR46, UPT, UPT, UR10, UR46, URZ, UP1, !UPT ;  /* 0x0000002e0a2e7290 */ /* 0x000fe40008ffe4ff */
[----:B------:R-:W-:Y:S02]  /*4bf0*/  UIADD3.X UR44, UPT, UPT, UR10, UR44, URZ, UP4, !UPT ;  /* 0x0000002c0a2c7290 */ /* 0x000fe4000a7fe4ff */
[----:B------:R-:W-:Y:S02]  /*4c00*/  UIADD3.X UR43, UPT, UPT, UR10, UR43, URZ, UP6, !UPT ;  /* 0x0000002b0a2b7290 */ /* 0x000fe4000b7fe4ff */
[----:B------:R-:W-:-:S02]  /*4c10*/  UIADD3.X UR42, UPT, UPT, UR10, UR42, URZ, UP5, !UPT ;  /* 0x0000002a0a2a7290 */ /* 0x000fc4000affe4ff */
[----:B------:R-:W-:Y:S02]  /*4c20*/  UIADD3.X UR41, UPT, UPT, UR10, UR41, URZ, UP3, !UPT ;  /* 0x000000290a297290 */ /* 0x000fe40009ffe4ff */
[----:B------:R-:W-:Y:S01]  /*4c30*/  UIADD3.X UR11, UPT, UPT, UR10, UR11, URZ, UP2, !UPT ;  /* 0x0000000b0a0b7290 */ /* 0x000fe200097fe4ff */
[----:B------:R-:W-:Y:S11]  /*4c40*/  BRA.U UP0, `(.L_x_1) ;  /* 0xffffffe500087547 */ /* 0x000ff6000b83ffff */
.L_x_0:
[----:B------:R-:W-:Y:S01]  /*4c50*/  F2FP.SATFINITE.E4M3.F32.PACK_AB_MERGE_C R12, R13, R12, RZ ;  /* 0x0000000c0d0c723e */ /* 0x000fe200048070ff */
[----:B------:R-:W-:Y:S01]  /*4c60*/  BAR.SYNC.DEFER_BLOCKING 0x0 ;  /* 0x0000000000007b1d */ /* 0x000fe20000010000 */
[----:B------:R-:W-:Y:S02]  /*4c70*/  F2FP.SATFINITE.E4M3.F32.PACK_AB_MERGE_C R25, R25, R24, RZ ;  /* 0x000000181919723e */ /* 0x000fe400048070ff */
[----:B------:R-:W-:Y:S02]  /*4c80*/  LOP3.LUT R2, R12, 0xffff, RZ, 0xc0, !PT ;  /* 0x0000ffff0c027812 */ /* 0x000fe400078ec0ff */
[----:B------:R-:W-:Y:S01]  /*4c90*/  LOP3.LUT R5, R25, 0xffff, RZ, 0xc0, !PT ;  /* 0x0000ffff19057812 */ /* 0x000fe200078ec0ff */
[----:B------:R-:W0:Y:S01]  /*4ca0*/  LDCU.128 UR8, c[0x0][0x390] ;  /* 0x00007200ff0877ac */ /* 0x000e220008000c00 */
[----:B------:R-:W-:Y:S02]  /*4cb0*/  F2FP.SATFINITE.E4M3.F32.PACK_AB_MERGE_C R16, R17, R16, RZ ;  /* 0x000000101110723e */ /* 0x000fe400048070ff */
[----:B------:R-:W-:Y:S01]  /*4cc0*/  F2FP.SATFINITE.E4M3.F32.PACK_AB_MERGE_C R21, R21, R20, RZ ;  /* 0x000000141515723e */ /* 0x000fe200048070ff */
[----:B------:R-:W1:Y:S01]  /*4cd0*/  LDCU UR5, c[0x0][0x3b4] ;  /* 0x00007680ff0577ac */ /* 0x000e620008000800 */
[----:B------:R-:W-:-:S02]  /*4ce0*/  SHF.R.U32.HI R2, RZ, 0x8, R2 ;  /* 0x00000008ff027819 */ /* 0x000fc40000011602 */
[----:B------:R-:W-:Y:S02]  /*4cf0*/  SHF.R.U32.HI R5, RZ, 0x8, R5 ;  /* 0x00000008ff057819 */ /* 0x000fe40000011605 */
[----:B------:R-:W-:Y:S02]  /*4d00*/  F2FP.SATFINITE.E4M3.F32.PACK_AB_MERGE_C R14, R15, R14, RZ ;  /* 0x0000000e0f0e723e */ /* 0x000fe400048070ff */
[----:B------:R-:W-:Y:S02]  /*4d10*/  F2FP.SATFINITE.E4M3.F32.PACK_AB_MERGE_C R27, R27, R26, RZ ;  /* 0x0000001a1b1b723e */ /* 0x000fe400048070ff */
[----:B------:R-:W-:Y:S01]  /*4d20*/  F2FP.SATFINITE.E4M3.F32.PACK_AB_MERGE_C R18, R19, R18, RZ ;  /* 0x000000121312723e */ /* 0x000fe200048070ff */
[----:B------:R-:W2:Y:S01]  /*4d30*/  LDC R26, c[0x0][0x3b8] ;  /* 0x0000ee00ff1a7b82 */ /* 0x000ea20000000800 */
[----:B------:R-:W-:Y:S02]  /*4d40*/  F2FP.SATFINITE.E4M3.F32.PACK_AB_MERGE_C R23, R23, R22, RZ ;  /* 0x000000161717723e */ /* 0x000fe400048070ff */
[----:B------:R-:W-:-:S02]  /*4d50*/  PRMT R8, R5, 0x7604, R2 ;  /* 0x0000760405087816 */ /* 0x000fc40000000002 */
[----:B------:R-:W-:Y:S02]  /*4d60*/  LOP3.LUT R4, R16, 0xffff, RZ, 0xc0, !PT ;  /* 0x0000ffff10047812 */ /* 0x000fe400078ec0ff */
[----:B------:R-:W-:Y:S01]  /*4d70*/  LOP3.LUT R7, R21, 0xffff, RZ, 0xc0, !PT ;  /* 0x0000ffff15077812 */ /* 0x000fe200078ec0ff */
[----:B------:R-:W-:Y:S01]  /*4d80*/  STS.U16 [R3+UR4+0x80], R8 ;  /* 0x0000800803007988 */ /* 0x000fe20008000404 */
[----:B------:R-:W-:Y:S02]  /*4d90*/  LOP3.LUT R2, R14, 0xffff, RZ, 0xc0, !PT ;  /* 0x0000ffff0e027812 */ /* 0x000fe400078ec0ff */
[----:B------:R-:W-:Y:S02]  /*4da0*/  LOP3.LUT R5, R27, 0xffff, RZ, 0xc0, !PT ;  /* 0x0000ffff1b057812 */ /* 0x000fe400078ec0ff */
[----:B------:R-:W-:Y:S02]  /*4db0*/  LOP3.LUT R6, R18, 0xffff, RZ, 0xc0, !PT ;  /* 0x0000ffff12067812 */ /* 0x000fe400078ec0ff */
[----:B------:R-:W-:-:S02]  /*4dc0*/  LOP3.LUT R9, R23, 0xffff, RZ, 0xc0, !PT ;  /* 0x0000ffff17097812 */ /* 0x000fc400078ec0ff */
[----:B------:R-:W-:Y:S02]  /*4dd0*/  SHF.R.U32.HI R4, RZ, 0x8, R4 ;  /* 0x00000008ff047819 */ /* 0x000fe40000011604 */
[----:B------:R-:W-:Y:S02]  /*4de0*/  SHF.R.U32.HI R7, RZ, 0x8, R7 ;  /* 0x00000008ff077819 */ /* 0x000fe40000011607 */
[----:B------:R-:W-:Y:S02]  /*4df0*/  SHF.R.U32.HI R2, RZ, 0x8, R2 ;  /* 0x00000008ff027819 */ /* 0x000fe40000011602 */
[----:B------:R-:W-:Y:S02]  /*4e00*/  SHF.R.U32.HI R5, RZ, 0x8, R5 ;  /* 0x00000008ff057819 */ /* 0x000fe40000011605 */
[----:B------:R-:W-:Y:S02]  /*4e10*/  SHF.R.U32.HI R6, RZ, 0x8, R6 ;  /* 0x00000008ff067819 */ /* 0x000fe40000011606 */
[----:B------:R-:W-:-:S02]  /*4e20*/  SHF.R.U32.HI R9, RZ, 0x8, R9 ;  /* 0x00000008ff097819 */ /* 0x000fc40000011609 */
[----:B------:R-:W-:Y:S02]  /*4e30*/  PRMT R12, R25, 0x7604, R12 ;  /* 0x00007604190c7816 */ /* 0x000fe4000000000c */
[----:B------:R-:W-:Y:S02]  /*4e40*/  PRMT R10, R7, 0x7604, R4 ;  /* 0x00007604070a7816 */ /* 0x000fe40000000004 */
[----:B------:R-:W-:Y:S01]  /*4e50*/  PRMT R11, R27, 0x7604, R14 ;  /* 0x000076041b0b7816 */ /* 0x000fe2000000000e */
[----:B------:R3:W-:Y:S01]  /*4e60*/  STS.U16 [R3+UR4], R12 ;  /* 0x0000000c03007988 */ /* 0x0007e20008000404 */
[----:B------:R-:W-:Y:S02]  /*4e70*/  PRMT R13, R5, 0x7604, R2 ;  /* 0x00007604050d7816 */ /* 0x000fe40000000002 */
[----:B------:R-:W-:Y:S02]  /*4e80*/  LOP3.LUT R4, R3, 0x20, RZ, 0x3c, !PT ;  /* 0x0000002003047812 */ /* 0x000fe400078e3cff */
[----:B------:R-:W-:-:S02]  /*4e90*/  PRMT R16, R21, 0x7604, R16 ;  /* 0x0000760415107816 */ /* 0x000fc40000000010 */
[----:B------:R-:W-:Y:S01]  /*4ea0*/  PRMT R9, R9, 0x7604, R6 ;  /* 0x0000760409097816 */ /* 0x000fe20000000006 */
[----:B------:R-:W-:Y:S01]  /*4eb0*/  STS.U16 [R4+UR4+0x400], R11 ;  /* 0x0004000b04007988 */ /* 0x000fe20008000404 */
[----:B------:R-:W-:Y:S02]  /*4ec0*/  LOP3.LUT R5, R3, 0x40, RZ, 0x3c, !PT ;  /* 0x0000004003057812 */ /* 0x000fe400078e3cff */
[----:B------:R-:W-:Y:S01]  /*4ed0*/  PRMT R17, R23, 0x7604, R18 ;  /* 0x0000760417117816 */ /* 0x000fe20000000012 */
[----:B------:R4:W-:Y:S01]  /*4ee0*/  STS.U16 [R4+UR4+0x480], R13 ;  /* 0x0004800d04007988 */ /* 0x0009e20008000404 */
[----:B------:R-:W-:Y:S02]  /*4ef0*/  LOP3.LUT R6, R3, 0x60, RZ, 0x3c, !PT ;  /* 0x0000006003067812 */ /* 0x000fe400078e3cff */
[----:B------:R-:W-:Y:S01]  /*4f00*/  LOP3.LUT R2, R30, R29, RZ, 0xfc, !PT ;  /* 0x0000001d1e027212 */ /* 0x000fe200078efcff */
[----:B------:R-:W-:Y:S01]  /*4f10*/  STS.U16 [R5+UR4+0x800], R16 ;  /* 0x0008001005007988 */ /* 0x000fe20008000404 */
[C---:B0-----:R-:W-:Y:S01]  /*4f20*/  ISETP.GE.AND P0, PT, R28.reuse, UR10, PT ;  /* 0x0000000a1c007c0c */ /* 0x041fe2000bf06270 */
[----:B-1----:R-:W-:Y:S01]  /*4f30*/  IMAD R28, R28, UR5, RZ ;  /* 0x000000051c1c7c24 */ /* 0x002fe2000f8e02ff */
[----:B---3--:R-:W-:Y:S01]  /*4f40*/  LOP3.LUT R3, R30, 0x70, R29, 0xfe, !PT ;  /* 0x000000701e037812 */ /* 0x008fe200078efe1d */
[----:B------:R0:W-:Y:S01]  /*4f50*/  STS.U16 [R5+UR4+0x880], R10 ;  /* 0x0008800a05007988 */ /* 0x0001e20008000404 */
[C---:B--2---:R-:W-:Y:S01]  /*4f60*/  IMAD R19, R2.reuse, R26, RZ ;  /* 0x0000001a02137224 */ /* 0x044fe200078e02ff */
[----:B------:R-:W-:-:S02]  /*4f70*/  ISETP.LT.AND P2, PT, R2, UR11, !P0 ;  /* 0x0000000b02007c0c */ /* 0x000fc4000c741270 */
[----:B------:R1:W-:Y:S01]  /*4f80*/  STS.U16 [R6+UR4+0xc00], R17 ;  /* 0x000c001106007988 */ /* 0x0003e20008000404 */
[----:B------:R-:W-:Y:S02]  /*4f90*/  IADD3 R31, P1, PT, R28, UR8, RZ ;  /* 0x000000081c1f7c10 */ /* 0x000fe4000ff3e0ff */
[--C-:B----4-:R-:W-:Y:S01]  /*4fa0*/  LOP3.LUT R4, R30, 0x58, R29.reuse, 0xfe, !PT ;  /* 0x000000581e047812 */ /* 0x110fe200078efe1d */
[----:B------:R2:W-:Y:S01]  /*4fb0*/  STS.U16 [R6+UR4+0xc80], R9 ;  /* 0x000c800906007988 */ /* 0x0005e20008000404 */
[----:B------:R-:W-:Y:S02]  /*4fc0*/  LEA.HI.X.SX32 R33, R28, UR9, 0x1, P1 ;  /* 0x000000091c217c11 */ /* 0x000fe400088f0eff */
[C-C-:B0-----:R-:W-:Y:S01]  /*4fd0*/  LOP3.LUT R5, R30.reuse, 0x8, R29.reuse, 0xfe, !PT ;  /* 0x000000081e057812 */ /* 0x141fe200078efe1d */
[----:B------:R-:W-:Y:S01]  /*4fe0*/  BAR.SYNC.DEFER_BLOCKING 0x0 ;  /* 0x0000000000007b1d */ /* 0x000fe20000010000 */
[----:B------:R-:W-:Y:S02]  /*4ff0*/  IADD3 R2, P3, PT, R19, R31, RZ ;  /* 0x0000001f13027210 */ /* 0x000fe40007f7e0ff */
[C---:B------:R-:W-:Y:S01]  /*5000*/  ISETP.LT.AND P6, PT, R5.reuse, UR11, !P0 ;  /* 0x0000000b05007c0c */ /* 0x040fe2000c7c1270 */
[----:B------:R-:W-:Y:S01]  /*5010*/  IMAD R7, R5, R26, RZ ;  /* 0x0000001a05077224 */ /* 0x000fe200078e02ff */
[----:B------:R-:W-:-:S02]  /*5020*/  LOP3.LUT R15, R30, 0x68, R29, 0xfe, !PT ;  /* 0x000000681e0f7812 */ /* 0x000fc400078efe1d */
[C-C-:B------:R-:W-:Y:S02]  /*5030*/  LOP3.LUT R13, R30.reuse, 0x60, R29.reuse, 0xfe, !PT ;  /* 0x000000601e0d7812 */ /* 0x140fe400078efe1d */
[C-C-:B------:R-:W-:Y:S02]  /*5040*/  LOP3.LUT R10, R30.reuse, 0x50, R29.reuse, 0xfe, !PT ;  /* 0x000000501e0a7812 */ /* 0x140fe400078efe1d */
[C-C-:B------:R-:W-:Y:S02]  /*5050*/  LOP3.LUT R11, R30.reuse, 0x48, R29.reuse, 0xfe, !PT ;  /* 0x000000481e0b7812 */ /* 0x140fe400078efe1d */
[C-C-:B------:R-:W-:Y:S02]  /*5060*/  LOP3.LUT R12, R30.reuse, 0x40, R29.reuse, 0xfe, !PT ;  /* 0x000000401e0c7812 */ /* 0x140fe400078efe1d */
[C-C-:B------:R-:W-:Y:S02]  /*5070*/  LOP3.LUT R14, R30.reuse, 0x78, R29.reuse, 0xfe, !PT ;  /* 0x000000781e0e7812 */ /* 0x140fe400078efe1d */
[----:B------:R-:W-:-:S02]  /*5080*/  LOP3.LUT R16, R30, 0x38, R29, 0xfe, !PT ;  /* 0x000000381e107812 */ /* 0x000fc400078efe1d */
[C-C-:B-1----:R-:W-:Y:S02]  /*5090*/  LOP3.LUT R17, R30.reuse, 0x30, R29.reuse, 0xfe, !PT ;  /* 0x000000301e117812 */ /* 0x142fe400078efe1d */
[C-C-:B------:R-:W-:Y:S02]  /*50a0*/  LOP3.LUT R18, R30.reuse, 0x28, R29.reuse, 0xfe, !PT ;  /* 0x000000281e127812 */ /* 0x140fe400078efe1d */
[C-C-:B--2---:R-:W-:Y:S01]  /*50b0*/  LOP3.LUT R9, R30.reuse, 0x20, R29.reuse, 0xfe, !PT ;  /* 0x000000201e097812 */ /* 0x144fe200078efe1d */
[----:B------:R-:W0:Y:S01]  /*50c0*/  LDS R21, [R0+UR4] ;  /* 0x0000000400157984 */ /* 0x000e220008000800 */
[C-C-:B------:R-:W-:Y:S02]  /*50d0*/  LOP3.LUT R6, R30.reuse, 0x18, R29.reuse, 0xfe, !PT ;  /* 0x000000181e067812 */ /* 0x140fe400078efe1d */
[----:B------:R-:W-:Y:S01]  /*50e0*/  LOP3.LUT R29, R30, 0x10, R29, 0xfe, !PT ;  /* 0x000000101e1d7812 */ /* 0x000fe200078efe1d */
[----:B------:R-:W1:Y:S01]  /*50f0*/  LDS R22, [R0+UR4+0x100] ;  /* 0x0001000400167984 */ /* 0x000e620008000800 */
[----:B------:R-:W-:Y:S01]  /*5100*/  ISETP.LT.AND P1, PT, R3, UR11, !P0 ;  /* 0x0000000b03007c0c */ /* 0x000fe2000c721270 */
[-C--:B------:R-:W-:Y:S01]  /*5110*/  IMAD R20, R6, R26.reuse, RZ ;  /* 0x0000001a06147224 */ /* 0x080fe200078e02ff */
[----:B------:R-:W-:Y:S01]  /*5120*/  ISETP.LT.AND P4, PT, R4, UR11, !P0 ;  /* 0x0000000b04007c0c */ /* 0x000fe2000c781270 */
[----:B------:R-:W2:Y:S01]  /*5130*/  LDS R23, [R0+UR4+0x200] ;  /* 0x0002000400177984 */ /* 0x000ea20008000800 */
[----:B------:R-:W-:Y:S01]  /*5140*/  LEA.HI.X.SX32 R3, R19, R33, 0x1, P3 ;  /* 0x0000002113037211 */ /* 0x000fe200018f0eff */
[----:B------:R-:W-:Y:S01]  /*5150*/  IMAD R19, R26, 0x40, R19 ;  /* 0x000000401a137824 */ /* 0x000fe200078e0213 */
[----:B------:R-:W-:Y:S01]  /*5160*/  IADD3 R4, P5, PT, R7, R31, RZ ;  /* 0x0000001f07047210 */ /* 0x000fe20007fbe0ff */
[----:B------:R3:W4:Y:S01]  /*5170*/  LDS R24, [R0+UR4+0x300] ;  /* 0x0003000400187984 */ /* 0x0007220008000800 */
[C---:B------:R-:W-:Y:S01]  /*5180*/  ISETP.LT.AND P3, PT, R29.reuse, UR11, !P0 ;  /* 0x0000000b1d007c0c */ /* 0x040fe2000c761270 */
[-C--:B------:R-:W-:Y:S01]  /*5190*/  IMAD R29, R29, R26.reuse, RZ ;  /* 0x0000001a1d1d7224 */ /* 0x080fe200078e02ff */
[----:B------:R-:W-:Y:S01]  /*51a0*/  LEA.HI.X.SX32 R5, R7, R33, 0x1, P5 ;  /* 0x0000002107057211 */ /* 0x000fe200028f0eff */
[----:B---3--:R-:W-:Y:S01]  /*51b0*/  IMAD R0, R9, R26, RZ ;  /* 0x0000001a09007224 */ /* 0x008fe200078e02ff */
[----:B0-----:R-:W-:-:S02]  /*51c0*/  PRMT R25, R21, 0x7770, RZ ;  /* 0x0000777015197816 */ /* 0x001fc400000000ff */
[----:B------:R-:W-:-:S03]  /*51d0*/  PRMT R27, R21, 0x7772, RZ ;  /* 0x00007772151b7816 */ /* 0x000fc600000000ff */
[----:B------:R1:W-:Y:S01]  /*51e0*/  @P2 STG.E.U8 desc[UR12][R2.64], R25 ;  /* 0x0000001902002986 */ /* 0x0003e2000c10110c */
[----:B------:R-:W-:Y:S02]  /*51f0*/  ISETP.LT.AND P2, PT, R6, UR11, !P0 ;  /* 0x0000000b06007c0c */ /* 0x000fe4000c741270 */
[CC--:B------:R-:W-:Y:S01]  /*5200*/  IADD3 R6, P5, PT, R29.reuse, R31.reuse, RZ ;  /* 0x0000001f1d067210 */ /* 0x0c0fe20007fbe0ff */
[----:B------:R2:W-:Y:S01]  /*5210*/  @P6 STG.E.U8 desc[UR12][R4.64], R27 ;  /* 0x0000001b04006986 */ /* 0x0005e2000c10110c */
[C---:B------:R-:W-:Y:S02]  /*5220*/  IADD3 R8, P6, PT, R20.reuse, R31, RZ ;  /* 0x0000001f14087210 */ /* 0x040fe40007fde0ff */
[-C--:B------:R-:W-:Y:S02]  /*5230*/  LEA.HI.X.SX32 R7, R29, R33.reuse, 0x1, P5 ;  /* 0x000000211d077211 */ /* 0x080fe400028f0eff */
[----:B------:R-:W-:Y:S02]  /*5240*/  ISETP.LT.AND P5, PT, R9, UR11, !P0 ;  /* 0x0000000b09007c0c */ /* 0x000fe4000c7a1270 */
[----:B------:R-:W-:-:S02]  /*5250*/  LEA.HI.X.SX32 R9, R20, R33, 0x1, P6 ;  /* 0x0000002114097211 */ /* 0x000fc400030f0eff */
[C---:B-1----:R-:W-:Y:S02]  /*5260*/  PRMT R25, R22.reuse, 0x7770, RZ ;  /* 0x0000777016197816 */ /* 0x042fe400000000ff */
[----:B------:R-:W-:Y:S02]  /*5270*/  PRMT R29, R22, 0x7772, RZ ;  /* 0x00007772161d7816 */ /* 0x000fe400000000ff */
[----:B--2---:R-:W-:Y:S01]  /*5280*/  PRMT R27, R23, 0x7770, RZ ;  /* 0x00007770171b7816 */ /* 0x004fe200000000ff */
[----:B------:R0:W-:Y:S01]  /*5290*/  @P3 STG.E.U8 desc[UR12][R6.64], R25 ;  /* 0x0000001906003986 */ /* 0x0001e2000c10110c */
[----:B------:R-:W-:-:S03]  /*52a0*/  IADD3 R2, P3, PT, R0, R31, RZ ;  /* 0x0000001f00027210 */ /* 0x000fc60007f7e0ff */
[----:B------:R1:W-:Y:S01]  /*52b0*/  @P2 STG.E.U8 desc[UR12][R8.64], R29 ;  /* 0x0000001d08002986 */ /* 0x0003e2000c10110c */
[C---:B------:R-:W-:Y:S01]  /*52c0*/  ISETP.LT.AND P2, PT, R18.reuse, UR11, !P0 ;  /* 0x0000000b12007c0c */ /* 0x040fe2000c741270 */
[-C--:B------:R-:W-:Y:S01]  /*52d0*/  IMAD R18, R18, R26.reuse, RZ ;  /* 0x0000001a12127224 */ /* 0x080fe200078e02ff */
[----:B------:R-:W-:Y:S01]  /*52e0*/  LEA.HI.X.SX32 R3, R0, R33, 0x1, P3 ;  /* 0x0000002100037211 */ /* 0x000fe200018f0eff */
[C---:B------:R-:W-:Y:S01]  /*52f0*/  IMAD R0, R17.reuse, R26, RZ ;  /* 0x0000001a11007224 */ /* 0x040fe200078e02ff */
[----:B------:R-:W-:Y:S02]  /*5300*/  ISETP.LT.AND P3, PT, R17, UR11, !P0 ;  /* 0x0000000b11007c0c */ /* 0x000fe4000c761270 */
[-C--:B------:R-:W-:Y:S01]  /*5310*/  IADD3 R4, P6, PT, R18, R31.reuse, RZ ;  /* 0x0000001f12047210 */ /* 0x080fe20007fde0ff */
[----:B------:R2:W-:Y:S01]  /*5320*/  @P5 STG.E.U8 desc[UR12][R2.64], R27 ;  /* 0x0000001b02005986 */ /* 0x0005e2000c10110c */
[----:B0-----:R-:W-:Y:S02]  /*5330*/  IADD3 R6, P5, PT, R0, R31, RZ ;  /* 0x0000001f00067210 */ /* 0x001fe40007fbe0ff */
[----:B------:R-:W-:-:S02]  /*5340*/  LEA.HI.X.SX32 R5, R18, R33, 0x1, P6 ;  /* 0x0000002112057211 */ /* 0x000fc400030f0eff */
[C---:B------:R-:W-:Y:S01]  /*5350*/  ISETP.LT.AND P6, PT, R16.reuse, UR11, !P0 ;  /* 0x0000000b10007c0c */ /* 0x040fe2000c7c1270 */
[----:B------:R-:W-:Y:S01]  /*5360*/  IMAD R16, R16, R26, RZ ;  /* 0x0000001a10107224 */ /* 0x000fe200078e02ff */
[----:B------:R-:W-:Y:S02]  /*5370*/  PRMT R17, R23, 0x7772, RZ ;  /* 0x0000777217117816 */ /* 0x000fe400000000ff */
[----:B------:R-:W-:Y:S01]  /*5380*/  LEA.HI.X.SX32 R7, R0, R33, 0x1, P5 ;  /* 0x0000002100077211 */ /* 0x000fe200028f0eff */
[----:B------:R-:W-:Y:S01]  /*5390*/  IMAD R0, R26, 0x8, R19 ;  /* 0x000000081a007824 */ /* 0x000fe200078e0213 */
[----:B----4-:R-:W-:Y:S01]  /*53a0*/  PRMT R25, R24, 0x7770, RZ ;  /* 0x0000777018197816 */ /* 0x010fe200000000ff */
[----:B------:R0:W-:Y:S01]  /*53b0*/  @P2 STG.E.U8 desc[UR12][R4.64], R17 ;  /* 0x0000001104002986 */ /* 0x0001e2000c10110c */
[----:B-1----:R-:W-:Y:S02]  /*53c0*/  IADD3 R8, P5, PT, R16, R31, RZ ;  /* 0x0000001f10087210 */ /* 0x002fe40007fbe0ff */
[----:B--2---:R-:W-:Y:S01]  /*53d0*/  PRMT R27, R24, 0x7772, RZ ;  /* 0x00007772181b7816 */ /* 0x004fe200000000ff */
[----:B------:R-:W-:Y:S01]  /*53e0*/  @P3 STG.E.U8 desc[UR12][R6.64], R25 ;  /* 0x0000001906003986 */ /* 0x000fe2000c10110c */
[----:B------:R-:W-:-:S02]  /*53f0*/  LEA.HI.X.SX32 R9, R16, R33, 0x1, P5 ;  /* 0x0000002110097211 */ /* 0x000fc400028f0eff */
[----:B------:R-:W-:Y:S02]  /*5400*/  ISETP.LT.AND P3, PT, R12, UR11, !P0 ;  /* 0x0000000b0c007c0c */ /* 0x000fe4000c761270 */
[----:B------:R-:W-:Y:S01]  /*5410*/  ISETP.LT.AND P2, PT, R11, UR11, !P0 ;  /* 0x0000000b0b007c0c */ /* 0x000fe2000c741270 */
[----:B------:R-:W-:Y:S01]  /*5420*/  IMAD R11, R26, 0x8, R0 ;  /* 0x000000081a0b7824 */ /* 0x000fe200078e0200 */
[CC--:B------:R-:W-:Y:S01]  /*5430*/  IADD3 R2, P5, PT, R19.reuse, R31.reuse, RZ ;  /* 0x0000001f13027210 */ /* 0x0c0fe20007fbe0ff */
[----:B------:R1:W-:Y:S01]  /*5440*/  @P6 STG.E.U8 desc[UR12][R8.64], R27 ;  /* 0x0000001b08006986 */ /* 0x0003e2000c10110c */
[----:B0-----:R-:W-:Y:S01]  /*5450*/  IADD3 R4, P6, PT, R0, R31, RZ ;  /* 0x0000001f00047210 */ /* 0x001fe20007fde0ff */
[----:B------:R-:W-:Y:S01]  /*5460*/  IMAD R16, R26, 0x8, R11 ;  /* 0x000000081a107824 */ /* 0x000fe200078e020b */
[----:B------:R-:W-:Y:S02]  /*5470*/  LEA.HI.X.SX32 R3, R19, R33, 0x1, P5 ;  /* 0x0000002113037211 */ /* 0x000fe400028f0eff */
[----:B------:R-:W-:-:S02]  /*5480*/  PRMT R19, R21, 0x7771, RZ ;  /* 0x0000777115137816 */ /* 0x000fc400000000ff */
[----:B------:R-:W-:Y:S01]  /*5490*/  LEA.HI.X.SX32 R5, R0, R33, 0x1, P6 ;  /* 0x0000002100057211 */ /* 0x000fe200030f0eff */
[----:B------:R-:W-:Y:S01]  /*54a0*/  IMAD R0, R26, 0x8, R16 ;  /* 0x000000081a007824 */ /* 0x000fe200078e0210 */
[----:B------:R-:W-:Y:S01]  /*54b0*/  PRMT R21, R21, 0x7773, RZ ;  /* 0x0000777315157816 */ /* 0x000fe200000000ff */
[----:B------:R0:W-:Y:S01]  /*54c0*/  @P3 STG.E.U8 desc[UR12][R2.64], R19 ;  /* 0x0000001302003986 */ /* 0x0001e2000c10110c */
[----:B------:R-:W-:Y:S01]  /*54d0*/  ISETP.LT.AND P5, PT, R10, UR11, !P0 ;  /* 0x0000000b0a007c0c */ /* 0x000fe2000c7a1270 */
[----:B------:R-:W-:Y:S01]  /*54e0*/  IMAD R17, R26, 0x8, R0 ;  /* 0x000000081a117824 */ /* 0x000fe200078e0200 */
[-C--:B-1----:R-:W-:Y:S01]  /*54f0*/  IADD3 R8, P3, PT, R16, R31.reuse, RZ ;  /* 0x0000001f10087210 */ /* 0x082fe20007f7e0ff */
[----:B------:R1:W-:Y:S01]  /*5500*/  @P2 STG.E.U8 desc[UR12][R4.64], R21 ;  /* 0x0000001504002986 */ /* 0x0003e2000c10110c */
[----:B------:R-:W-:Y:S01]  /*5510*/  IADD3 R6, P2, PT, R11, R31, RZ ;  /* 0x0000001f0b067210 */ /* 0x000fe20007f5e0ff */
[----:B------:R-:W-:Y:S01]  /*5520*/  IMAD R18, R26, 0x8, R17 ;  /* 0x000000081a127824 */ /* 0x000fe200078e0211 */
[----:B------:R-:W-:-:S02]  /*5530*/  LEA.HI.X.SX32 R9, R16, R33, 0x1, P3 ;  /* 0x0000002110097211 */ /* 0x000fc400018f0eff */
[----:B------:R-:W-:Y:S02]  /*5540*/  LEA.HI.X.SX32 R7, R11, R33, 0x1, P2 ;  /* 0x000000210b077211 */ /* 0x000fe400010f0eff */
[----:B------:R-:W-:Y:S02]  /*5550*/  IADD3 R12, P2, PT, R17, R31, RZ ;  /* 0x0000001f110c7210 */ /* 0x000fe40007f5e0ff */
[----:B------:R-:W-:Y:S02]  /*5560*/  ISETP.LT.AND P3, PT, R13, UR11, !P0 ;  /* 0x0000000b0d007c0c */ /* 0x000fe4000c761270 */
[----:B------:R-:W-:Y:S02]  /*5570*/  LEA.HI.X.SX32 R13, R17, R33, 0x1, P2 ;  /* 0x00000021110d7211 */ /* 0x000fe400010f0eff */
[----:B------:R-:W-:Y:S02]  /*5580*/  IADD3 R10, P6, PT, R0, R31, RZ ;  /* 0x0000001f000a7210 */ /* 0x000fe40007fde0ff */
[----:B------:R-:W-:-:S02]  /*5590*/  ISETP.LT.AND P2, PT, R15, UR11, !P0 ;  /* 0x0000000b0f007c0c */ /* 0x000fc4000c741270 */
[----:B------:R-:W-:Y:S02]  /*55a0*/  ISETP.LT.AND P0, PT, R14, UR11, !P0 ;  /* 0x0000000b0e007c0c */ /* 0x000fe4000c701270 */
[----:B------:R-:W-:Y:S01]  /*55b0*/  LEA.HI.X.SX32 R11, R0, R33, 0x1, P6 ;  /* 0x00000021000b7211 */ /* 0x000fe200030f0eff */
[----:B------:R-:W-:Y:S01]  /*55c0*/  IMAD R0, R26, 0x8, R18 ;  /* 0x000000081a007824 */ /* 0x000fe200078e0212 */
[----:B0-----:R-:W-:Y:S02]  /*55d0*/  IADD3 R2, P6, PT, R18, R31, RZ ;  /* 0x0000001f12027210 */ /* 0x001fe40007fde0ff */
[C---:B------:R-:W-:Y:S02]  /*55e0*/  PRMT R15, R22.reuse, 0x7771, RZ ;  /* 0x00007771160f7816 */ /* 0x040fe400000000ff */
[----:B------:R-:W-:Y:S02]  /*55f0*/  PRMT R17, R22, 0x7773, RZ ;  /* 0x0000777316117816 */ /* 0x000fe400000000ff */
[C---:B------:R-:W-:Y:S01]  /*5600*/  PRMT R19, R23.reuse, 0x7771, RZ ;  /* 0x0000777117137816 */ /* 0x040fe200000000ff */
[----:B------:R0:W-:Y:S01]  /*5610*/  @P5 STG.E.U8 desc[UR12][R6.64], R15 ;  /* 0x0000000f06005986 */ /* 0x0001e2000c10110c */
[----:B------:R-:W-:-:S02]  /*5620*/  PRMT R23, R23, 0x7773, RZ ;  /* 0x0000777317177816 */ /* 0x000fc400000000ff */
[----:B------:R-:W-:Y:S01]  /*5630*/  LEA.HI.X.SX32 R3, R18, R33, 0x1, P6 ;  /* 0x0000002112037211 */ /* 0x000fe200030f0eff */
[----:B------:R0:W-:Y:S01]  /*5640*/  @P4 STG.E.U8 desc[UR12][R8.64], R17 ;  /* 0x0000001108004986 */ /* 0x0001e2000c10110c */
[----:B-1----:R-:W-:Y:S02]  /*5650*/  PRMT R21, R24, 0x7771, RZ ;  /* 0x0000777118157816 */ /* 0x002fe400000000ff */
[----:B------:R-:W-:Y:S01]  /*5660*/  IADD3 R4, P6, PT, R0, R31, RZ ;  /* 0x0000001f00047210 */ /* 0x000fe20007fde0ff */
[----:B------:R0:W-:Y:S01]  /*5670*/  @P3 STG.E.U8 desc[UR12][R10.64], R19 ;  /* 0x000000130a003986 */ /* 0x0001e2000c10110c */
[----:B------:R-:W-:Y:S02]  /*5680*/  PRMT R25, R24, 0x7773, RZ ;  /* 0x0000777318197816 */ /* 0x000fe400000000ff */
[----:B------:R-:W-:Y:S01]  /*5690*/  LEA.HI.X.SX32 R5, R0, R33, 0x1, P6 ;  /* 0x0000002100057211 */ /* 0x000fe200030f0eff */
[----:B------:R0:W-:Y:S04]  /*56a0*/  @P2 STG.E.U8 desc[UR12][R12.64], R23 ;  /* 0x000000170c002986 */ /* 0x0001e8000c10110c */
[----:B------:R0:W-:Y:S01]  /*56b0*/  @P1 STG.E.U8 desc[UR12][R2.64], R21 ;  /* 0x0000001502001986 */ /* 0x0001e2000c10110c */
[----:B------:R-:W-:Y:S05]  /*56c0*/  @!P0 EXIT ;  /* 0x000000000000894d */ /* 0x000fea0003800000 */
[----:B------:R-:W-:Y:S01]  /*56d0*/  STG.E.U8 desc[UR12][R4.64], R25 ;  /* 0x0000001904007986 */ /* 0x000fe2000c10110c */
[----:B------:R-:W-:Y:S05]  /*56e0*/  EXIT ;  /* 0x000000000000794d */ /* 0x000fea0003800000 */
.L_x_2:
[----:B------:R-:W-:-:S00]  /*56f0*/  BRA `(.L_x_2) ;  /* 0xfffffffc00fc7947 */ /* 0x000fc0000383ffff */
[----:B------:R-:W-:-:S00]  /*5700*/  NOP ;  /* 0x0000000000007918 */ /* 0x000fc00000000000 */
[----:B------:R-:W-:-:S00]  /*5710*/  NOP ;  /* 0x0000000000007918 */ /* 0x000fc00000000000 */
[----:B------:R-:W-:-:S00]  /*5720*/  NOP ;  /* 0x0000000000007918 */ /* 0x000fc00000000000 */
[----:B------:R-:W-:-:S00]  /*5730*/  NOP ;  /* 0x0000000000007918 */ /* 0x000fc00000000000 */
[----:B------:R-:W-:-:S00]  /*5740*/  NOP ;  /* 0x0000000000007918 */ /* 0x000fc00000000000 */
[----:B------:R-:W-:-:S00]  /*5750*/  NOP ;  /* 0x0000000000007918 */ /* 0x000fc00000000000 */
[----:B------:R-:W-:-:S00]  /*5760*/  NOP ;  /* 0x0000000000007918 */ /* 0x000fc00000000000 */
[----:B------:R-:W-:-:S00]  /*5770*/  NOP ;  /* 0x0000000000007918 */ /* 0x000fc00000000000 */
.L_x_3:


//--------------------- .nv.shared.matmul_kernel  --------------------------
	.section	.nv.shared.matmul_kernel,"aw",@nobits
	.sectionflags	@""
	.align	16
	.zero		1024


//--------------------- .nv.shared.reserved.0     --------------------------
	.section	.nv.shared.reserved.0,"aw",@nobits
	.weak		__nv_reservedSMEM_offset_0_alias
	.size		__nv_reservedSMEM_offset_0_alias, 0, 64
	.other		__nv_reservedSMEM_offset_0_alias,@"STO_CUDA_RESERVED_SHARED STV_DEFAULT"
__nv_reservedSMEM_offset_0_alias:
	.zero		0
	.zero		64


//--------------------- .nv.constant0.matmul_kernel --------------------------
	.section	.nv.constant0.matmul_kernel,"a",@progbits
	.sectionflags	@""
	.align	4
.nv.constant0.matmul_kernel:
	.zero		976


//--------------------- SYMBOLS --------------------------

	.type		.nv.reservedSmem.offset0,@object
	.size		.nv.reservedSmem.offset0,0x4
	.type		.nv.reservedSmem.cap,@object
	.size		.nv.reservedSmem.cap,0x4
